//
// Generated by NVIDIA NVVM Compiler
//
// Compiler Build ID: CL-36424714
// Cuda compilation tools, release 13.0, V13.0.88
// Based on NVVM 20.0.0
//

.version 9.0
.target sm_100
.address_size 64

// _ZZN32_GLOBAL__N__0d960088_4_k_cu_main23RadixSortBuildHistogramEPfPiiE15sharedHistogram has been demoted
// _ZZN32_GLOBAL__N__0d960088_4_k_cu_main18RadixSortPrefixSumEPiE13bucket_totals has been demoted
// _ZZN32_GLOBAL__N__0d960088_4_k_cu_main16RadixSortScatterEPKfPfPiiE15sharedHistogram has been demoted
// _ZZN32_GLOBAL__N__0d960088_4_k_cu_main16RadixSortScatterEPKfPfPiiE9warpStart has been demoted

.entry _ZN32_GLOBAL__N__0d960088_4_k_cu_main23RadixSortBuildHistogramEPfPii(
	.param .u64 .ptr .align 1 _ZN32_GLOBAL__N__0d960088_4_k_cu_main23RadixSortBuildHistogramEPfPii_param_0,
	.param .u64 .ptr .align 1 _ZN32_GLOBAL__N__0d960088_4_k_cu_main23RadixSortBuildHistogramEPfPii_param_1,
	.param .u32 _ZN32_GLOBAL__N__0d960088_4_k_cu_main23RadixSortBuildHistogramEPfPii_param_2
)
{
	.reg .pred 	%p<44>;
	.reg .b32 	%r<357>;
	.reg .b64 	%rd<29>;
	// demoted variable
	.shared .align 4 .b8 _ZZN32_GLOBAL__N__0d960088_4_k_cu_main23RadixSortBuildHistogramEPfPiiE15sharedHistogram[1024];
	ld.param.u64 	%rd6, [_ZN32_GLOBAL__N__0d960088_4_k_cu_main23RadixSortBuildHistogramEPfPii_param_0];
	ld.param.u64 	%rd5, [_ZN32_GLOBAL__N__0d960088_4_k_cu_main23RadixSortBuildHistogramEPfPii_param_1];
	ld.param.u32 	%r31, [_ZN32_GLOBAL__N__0d960088_4_k_cu_main23RadixSortBuildHistogramEPfPii_param_2];
	cvta.to.global.u64 	%rd1, %rd6;
	mov.u32 	%r1, %ctaid.y;
	mov.u32 	%r2, %ctaid.x;
	shl.b32 	%r3, %r2, 12;
	add.s32 	%r4, %r3, 4096;
	mov.u32 	%r5, %tid.x;
	shl.b32 	%r6, %r1, 20;
	setp.gt.u32 	%p1, %r5, 255;
	shl.b32 	%r32, %r5, 2;
	mov.u32 	%r33, _ZZN32_GLOBAL__N__0d960088_4_k_cu_main23RadixSortBuildHistogramEPfPiiE15sharedHistogram;
	add.s32 	%r7, %r33, %r32;
	@%p1 bra 	$L__BB0_2;
	mov.b32 	%r34, 0;
	st.shared.u32 	[%r7], %r34;
$L__BB0_2:
	mul.wide.u32 	%rd7, %r6, 4;
	add.s64 	%rd2, %rd1, %rd7;
	bar.sync 	0;
	shl.b32 	%r8, %r31, 3;
	setp.ne.s32 	%p2, %r31, 0;
	@%p2 bra 	$L__BB0_10;
	add.s32 	%r351, %r3, %r32;
	setp.ge.s32 	%p12, %r351, %r4;
	setp.gt.s32 	%p13, %r351, 1048575;
	or.pred  	%p14, %p12, %p13;
	@%p14 bra 	$L__BB0_17;
	mov.u32 	%r180, %ntid.x;
	shl.b32 	%r10, %r180, 2;
	add.s32 	%r181, %r351, %r10;
	max.s32 	%r182, %r181, %r4;
	setp.lt.s32 	%p15, %r181, %r4;
	selp.u32 	%r183, 1, 0, %p15;
	add.s32 	%r184, %r181, %r183;
	sub.s32 	%r185, %r182, %r184;
	div.u32 	%r186, %r185, %r10;
	add.s32 	%r187, %r186, %r183;
	max.s32 	%r188, %r181, 1048576;
	setp.lt.s32 	%p16, %r181, 1048576;
	selp.u32 	%r189, 1, 0, %p16;
	add.s32 	%r190, %r181, %r189;
	sub.s32 	%r191, %r188, %r190;
	div.u32 	%r192, %r191, %r10;
	add.s32 	%r193, %r192, %r189;
	min.u32 	%r11, %r187, %r193;
	and.b32  	%r194, %r11, 3;
	setp.eq.s32 	%p17, %r194, 3;
	@%p17 bra 	$L__BB0_7;
	add.s32 	%r195, %r11, 1;
	and.b32  	%r196, %r195, 3;
	neg.s32 	%r349, %r196;
$L__BB0_6:
	.pragma "nounroll";
	mul.wide.s32 	%rd18, %r351, 4;
	add.s64 	%rd19, %rd2, %rd18;
	ld.global.v4.u32 	{%r197, %r198, %r199, %r200}, [%rd19];
	setp.gt.s32 	%p18, %r197, -1;
	selp.b32 	%r201, -2147483648, -1, %p18;
	xor.b32  	%r202, %r201, %r197;
	setp.gt.s32 	%p19, %r198, -1;
	selp.b32 	%r203, -2147483648, -1, %p19;
	xor.b32  	%r204, %r203, %r198;
	setp.gt.s32 	%p20, %r199, -1;
	selp.b32 	%r205, -2147483648, -1, %p20;
	xor.b32  	%r206, %r205, %r199;
	setp.gt.s32 	%p21, %r200, -1;
	selp.b32 	%r207, -2147483648, -1, %p21;
	xor.b32  	%r208, %r207, %r200;
	st.global.v4.u32 	[%rd19], {%r202, %r204, %r206, %r208};
	shl.b32 	%r209, %r202, 2;
	and.b32  	%r210, %r209, 1020;
	add.s32 	%r212, %r33, %r210;
	atom.shared.add.u32 	%r213, [%r212], 1;
	shl.b32 	%r214, %r204, 2;
	and.b32  	%r215, %r214, 1020;
	add.s32 	%r216, %r33, %r215;
	atom.shared.add.u32 	%r217, [%r216], 1;
	shl.b32 	%r218, %r206, 2;
	and.b32  	%r219, %r218, 1020;
	add.s32 	%r220, %r33, %r219;
	atom.shared.add.u32 	%r221, [%r220], 1;
	shl.b32 	%r222, %r208, 2;
	and.b32  	%r223, %r222, 1020;
	add.s32 	%r224, %r33, %r223;
	atom.shared.add.u32 	%r225, [%r224], 1;
	add.s32 	%r351, %r351, %r10;
	add.s32 	%r349, %r349, 1;
	setp.ne.s32 	%p22, %r349, 0;
	@%p22 bra 	$L__BB0_6;
$L__BB0_7:
	setp.lt.u32 	%p23, %r11, 3;
	@%p23 bra 	$L__BB0_17;
	mul.wide.u32 	%rd22, %r10, 4;
$L__BB0_9:
	mul.wide.s32 	%rd20, %r351, 4;
	add.s64 	%rd21, %rd2, %rd20;
	ld.global.v4.u32 	{%r226, %r227, %r228, %r229}, [%rd21];
	setp.gt.s32 	%p24, %r226, -1;
	selp.b32 	%r230, -2147483648, -1, %p24;
	xor.b32  	%r231, %r230, %r226;
	setp.gt.s32 	%p25, %r227, -1;
	selp.b32 	%r232, -2147483648, -1, %p25;
	xor.b32  	%r233, %r232, %r227;
	setp.gt.s32 	%p26, %r228, -1;
	selp.b32 	%r234, -2147483648, -1, %p26;
	xor.b32  	%r235, %r234, %r228;
	setp.gt.s32 	%p27, %r229, -1;
	selp.b32 	%r236, -2147483648, -1, %p27;
	xor.b32  	%r237, %r236, %r229;
	st.global.v4.u32 	[%rd21], {%r231, %r233, %r235, %r237};
	shl.b32 	%r238, %r231, 2;
	and.b32  	%r239, %r238, 1020;
	add.s32 	%r241, %r33, %r239;
	atom.shared.add.u32 	%r242, [%r241], 1;
	shl.b32 	%r243, %r233, 2;
	and.b32  	%r244, %r243, 1020;
	add.s32 	%r245, %r33, %r244;
	atom.shared.add.u32 	%r246, [%r245], 1;
	shl.b32 	%r247, %r235, 2;
	and.b32  	%r248, %r247, 1020;
	add.s32 	%r249, %r33, %r248;
	atom.shared.add.u32 	%r250, [%r249], 1;
	shl.b32 	%r251, %r237, 2;
	and.b32  	%r252, %r251, 1020;
	add.s32 	%r253, %r33, %r252;
	atom.shared.add.u32 	%r254, [%r253], 1;
	add.s32 	%r255, %r351, %r10;
	add.s64 	%rd23, %rd21, %rd22;
	ld.global.v4.u32 	{%r256, %r257, %r258, %r259}, [%rd23];
	setp.gt.s32 	%p28, %r256, -1;
	selp.b32 	%r260, -2147483648, -1, %p28;
	xor.b32  	%r261, %r260, %r256;
	setp.gt.s32 	%p29, %r257, -1;
	selp.b32 	%r262, -2147483648, -1, %p29;
	xor.b32  	%r263, %r262, %r257;
	setp.gt.s32 	%p30, %r258, -1;
	selp.b32 	%r264, -2147483648, -1, %p30;
	xor.b32  	%r265, %r264, %r258;
	setp.gt.s32 	%p31, %r259, -1;
	selp.b32 	%r266, -2147483648, -1, %p31;
	xor.b32  	%r267, %r266, %r259;
	st.global.v4.u32 	[%rd23], {%r261, %r263, %r265, %r267};
	shl.b32 	%r268, %r261, 2;
	and.b32  	%r269, %r268, 1020;
	add.s32 	%r270, %r33, %r269;
	atom.shared.add.u32 	%r271, [%r270], 1;
	shl.b32 	%r272, %r263, 2;
	and.b32  	%r273, %r272, 1020;
	add.s32 	%r274, %r33, %r273;
	atom.shared.add.u32 	%r275, [%r274], 1;
	shl.b32 	%r276, %r265, 2;
	and.b32  	%r277, %r276, 1020;
	add.s32 	%r278, %r33, %r277;
	atom.shared.add.u32 	%r279, [%r278], 1;
	shl.b32 	%r280, %r267, 2;
	and.b32  	%r281, %r280, 1020;
	add.s32 	%r282, %r33, %r281;
	atom.shared.add.u32 	%r283, [%r282], 1;
	add.s32 	%r284, %r255, %r10;
	add.s64 	%rd24, %rd23, %rd22;
	ld.global.v4.u32 	{%r285, %r286, %r287, %r288}, [%rd24];
	setp.gt.s32 	%p32, %r285, -1;
	selp.b32 	%r289, -2147483648, -1, %p32;
	xor.b32  	%r290, %r289, %r285;
	setp.gt.s32 	%p33, %r286, -1;
	selp.b32 	%r291, -2147483648, -1, %p33;
	xor.b32  	%r292, %r291, %r286;
	setp.gt.s32 	%p34, %r287, -1;
	selp.b32 	%r293, -2147483648, -1, %p34;
	xor.b32  	%r294, %r293, %r287;
	setp.gt.s32 	%p35, %r288, -1;
	selp.b32 	%r295, -2147483648, -1, %p35;
	xor.b32  	%r296, %r295, %r288;
	st.global.v4.u32 	[%rd24], {%r290, %r292, %r294, %r296};
	shl.b32 	%r297, %r290, 2;
	and.b32  	%r298, %r297, 1020;
	add.s32 	%r299, %r33, %r298;
	atom.shared.add.u32 	%r300, [%r299], 1;
	shl.b32 	%r301, %r292, 2;
	and.b32  	%r302, %r301, 1020;
	add.s32 	%r303, %r33, %r302;
	atom.shared.add.u32 	%r304, [%r303], 1;
	shl.b32 	%r305, %r294, 2;
	and.b32  	%r306, %r305, 1020;
	add.s32 	%r307, %r33, %r306;
	atom.shared.add.u32 	%r308, [%r307], 1;
	shl.b32 	%r309, %r296, 2;
	and.b32  	%r310, %r309, 1020;
	add.s32 	%r311, %r33, %r310;
	atom.shared.add.u32 	%r312, [%r311], 1;
	add.s32 	%r313, %r284, %r10;
	add.s64 	%rd25, %rd24, %rd22;
	ld.global.v4.u32 	{%r314, %r315, %r316, %r317}, [%rd25];
	setp.gt.s32 	%p36, %r314, -1;
	selp.b32 	%r318, -2147483648, -1, %p36;
	xor.b32  	%r319, %r318, %r314;
	setp.gt.s32 	%p37, %r315, -1;
	selp.b32 	%r320, -2147483648, -1, %p37;
	xor.b32  	%r321, %r320, %r315;
	setp.gt.s32 	%p38, %r316, -1;
	selp.b32 	%r322, -2147483648, -1, %p38;
	xor.b32  	%r323, %r322, %r316;
	setp.gt.s32 	%p39, %r317, -1;
	selp.b32 	%r324, -2147483648, -1, %p39;
	xor.b32  	%r325, %r324, %r317;
	st.global.v4.u32 	[%rd25], {%r319, %r321, %r323, %r325};
	shl.b32 	%r326, %r319, 2;
	and.b32  	%r327, %r326, 1020;
	add.s32 	%r328, %r33, %r327;
	atom.shared.add.u32 	%r329, [%r328], 1;
	shl.b32 	%r330, %r321, 2;
	and.b32  	%r331, %r330, 1020;
	add.s32 	%r332, %r33, %r331;
	atom.shared.add.u32 	%r333, [%r332], 1;
	shl.b32 	%r334, %r323, 2;
	and.b32  	%r335, %r334, 1020;
	add.s32 	%r336, %r33, %r335;
	atom.shared.add.u32 	%r337, [%r336], 1;
	shl.b32 	%r338, %r325, 2;
	and.b32  	%r339, %r338, 1020;
	add.s32 	%r340, %r33, %r339;
	atom.shared.add.u32 	%r341, [%r340], 1;
	add.s32 	%r351, %r313, %r10;
	setp.ge.s32 	%p40, %r351, %r4;
	setp.gt.s32 	%p41, %r351, 1048575;
	or.pred  	%p42, %p40, %p41;
	@%p42 bra 	$L__BB0_17;
	bra.uni 	$L__BB0_9;
$L__BB0_10:
	add.s32 	%r355, %r3, %r32;
	setp.ge.s32 	%p3, %r355, %r4;
	setp.gt.s32 	%p4, %r355, 1048575;
	or.pred  	%p5, %p3, %p4;
	@%p5 bra 	$L__BB0_17;
	mov.u32 	%r36, %ntid.x;
	shl.b32 	%r21, %r36, 2;
	add.s32 	%r37, %r355, %r21;
	max.s32 	%r38, %r37, %r4;
	setp.lt.s32 	%p6, %r37, %r4;
	selp.u32 	%r39, 1, 0, %p6;
	add.s32 	%r40, %r37, %r39;
	sub.s32 	%r41, %r38, %r40;
	div.u32 	%r42, %r41, %r21;
	add.s32 	%r43, %r42, %r39;
	max.s32 	%r44, %r37, 1048576;
	setp.lt.s32 	%p7, %r37, 1048576;
	selp.u32 	%r45, 1, 0, %p7;
	add.s32 	%r46, %r37, %r45;
	sub.s32 	%r47, %r44, %r46;
	div.u32 	%r48, %r47, %r21;
	add.s32 	%r49, %r48, %r45;
	min.u32 	%r22, %r43, %r49;
	and.b32  	%r50, %r22, 3;
	setp.eq.s32 	%p8, %r50, 3;
	@%p8 bra 	$L__BB0_14;
	add.s32 	%r51, %r22, 1;
	and.b32  	%r52, %r51, 3;
	neg.s32 	%r353, %r52;
$L__BB0_13:
	.pragma "nounroll";
	mul.wide.s32 	%rd9, %r355, 4;
	add.s64 	%rd10, %rd2, %rd9;
	ld.global.v4.u32 	{%r53, %r54, %r55, %r56}, [%rd10];
	shr.u32 	%r57, %r53, %r8;
	shl.b32 	%r58, %r57, 2;
	and.b32  	%r59, %r58, 1020;
	add.s32 	%r61, %r33, %r59;
	atom.shared.add.u32 	%r62, [%r61], 1;
	shr.u32 	%r63, %r54, %r8;
	shl.b32 	%r64, %r63, 2;
	and.b32  	%r65, %r64, 1020;
	add.s32 	%r66, %r33, %r65;
	atom.shared.add.u32 	%r67, [%r66], 1;
	shr.u32 	%r68, %r55, %r8;
	shl.b32 	%r69, %r68, 2;
	and.b32  	%r70, %r69, 1020;
	add.s32 	%r71, %r33, %r70;
	atom.shared.add.u32 	%r72, [%r71], 1;
	shr.u32 	%r73, %r56, %r8;
	shl.b32 	%r74, %r73, 2;
	and.b32  	%r75, %r74, 1020;
	add.s32 	%r76, %r33, %r75;
	atom.shared.add.u32 	%r77, [%r76], 1;
	add.s32 	%r355, %r355, %r21;
	add.s32 	%r353, %r353, 1;
	setp.ne.s32 	%p9, %r353, 0;
	@%p9 bra 	$L__BB0_13;
$L__BB0_14:
	setp.lt.u32 	%p10, %r22, 3;
	@%p10 bra 	$L__BB0_17;
	mul.wide.u32 	%rd13, %r21, 4;
	min.s32 	%r178, %r4, 1048576;
$L__BB0_16:
	mul.wide.s32 	%rd11, %r355, 4;
	add.s64 	%rd12, %rd2, %rd11;
	ld.global.v4.u32 	{%r78, %r79, %r80, %r81}, [%rd12];
	shr.u32 	%r82, %r78, %r8;
	shl.b32 	%r83, %r82, 2;
	and.b32  	%r84, %r83, 1020;
	add.s32 	%r86, %r33, %r84;
	atom.shared.add.u32 	%r87, [%r86], 1;
	shr.u32 	%r88, %r79, %r8;
	shl.b32 	%r89, %r88, 2;
	and.b32  	%r90, %r89, 1020;
	add.s32 	%r91, %r33, %r90;
	atom.shared.add.u32 	%r92, [%r91], 1;
	shr.u32 	%r93, %r80, %r8;
	shl.b32 	%r94, %r93, 2;
	and.b32  	%r95, %r94, 1020;
	add.s32 	%r96, %r33, %r95;
	atom.shared.add.u32 	%r97, [%r96], 1;
	shr.u32 	%r98, %r81, %r8;
	shl.b32 	%r99, %r98, 2;
	and.b32  	%r100, %r99, 1020;
	add.s32 	%r101, %r33, %r100;
	atom.shared.add.u32 	%r102, [%r101], 1;
	add.s32 	%r103, %r355, %r21;
	add.s64 	%rd14, %rd12, %rd13;
	ld.global.v4.u32 	{%r104, %r105, %r106, %r107}, [%rd14];
	shr.u32 	%r108, %r104, %r8;
	shl.b32 	%r109, %r108, 2;
	and.b32  	%r110, %r109, 1020;
	add.s32 	%r111, %r33, %r110;
	atom.shared.add.u32 	%r112, [%r111], 1;
	shr.u32 	%r113, %r105, %r8;
	shl.b32 	%r114, %r113, 2;
	and.b32  	%r115, %r114, 1020;
	add.s32 	%r116, %r33, %r115;
	atom.shared.add.u32 	%r117, [%r116], 1;
	shr.u32 	%r118, %r106, %r8;
	shl.b32 	%r119, %r118, 2;
	and.b32  	%r120, %r119, 1020;
	add.s32 	%r121, %r33, %r120;
	atom.shared.add.u32 	%r122, [%r121], 1;
	shr.u32 	%r123, %r107, %r8;
	shl.b32 	%r124, %r123, 2;
	and.b32  	%r125, %r124, 1020;
	add.s32 	%r126, %r33, %r125;
	atom.shared.add.u32 	%r127, [%r126], 1;
	add.s32 	%r128, %r103, %r21;
	add.s64 	%rd15, %rd14, %rd13;
	ld.global.v4.u32 	{%r129, %r130, %r131, %r132}, [%rd15];
	shr.u32 	%r133, %r129, %r8;
	shl.b32 	%r134, %r133, 2;
	and.b32  	%r135, %r134, 1020;
	add.s32 	%r136, %r33, %r135;
	atom.shared.add.u32 	%r137, [%r136], 1;
	shr.u32 	%r138, %r130, %r8;
	shl.b32 	%r139, %r138, 2;
	and.b32  	%r140, %r139, 1020;
	add.s32 	%r141, %r33, %r140;
	atom.shared.add.u32 	%r142, [%r141], 1;
	shr.u32 	%r143, %r131, %r8;
	shl.b32 	%r144, %r143, 2;
	and.b32  	%r145, %r144, 1020;
	add.s32 	%r146, %r33, %r145;
	atom.shared.add.u32 	%r147, [%r146], 1;
	shr.u32 	%r148, %r132, %r8;
	shl.b32 	%r149, %r148, 2;
	and.b32  	%r150, %r149, 1020;
	add.s32 	%r151, %r33, %r150;
	atom.shared.add.u32 	%r152, [%r151], 1;
	add.s32 	%r153, %r128, %r21;
	add.s64 	%rd16, %rd15, %rd13;
	ld.global.v4.u32 	{%r154, %r155, %r156, %r157}, [%rd16];
	shr.u32 	%r158, %r154, %r8;
	shl.b32 	%r159, %r158, 2;
	and.b32  	%r160, %r159, 1020;
	add.s32 	%r161, %r33, %r160;
	atom.shared.add.u32 	%r162, [%r161], 1;
	shr.u32 	%r163, %r155, %r8;
	shl.b32 	%r164, %r163, 2;
	and.b32  	%r165, %r164, 1020;
	add.s32 	%r166, %r33, %r165;
	atom.shared.add.u32 	%r167, [%r166], 1;
	shr.u32 	%r168, %r156, %r8;
	shl.b32 	%r169, %r168, 2;
	and.b32  	%r170, %r169, 1020;
	add.s32 	%r171, %r33, %r170;
	atom.shared.add.u32 	%r172, [%r171], 1;
	shr.u32 	%r173, %r157, %r8;
	shl.b32 	%r174, %r173, 2;
	and.b32  	%r175, %r174, 1020;
	add.s32 	%r176, %r33, %r175;
	atom.shared.add.u32 	%r177, [%r176], 1;
	add.s32 	%r355, %r153, %r21;
	setp.gt.s32 	%p11, %r178, %r355;
	@%p11 bra 	$L__BB0_16;
$L__BB0_17:
	setp.gt.u32 	%p43, %r5, 255;
	bar.sync 	0;
	@%p43 bra 	$L__BB0_19;
	ld.shared.u32 	%r342, [%r7];
	shl.b32 	%r343, %r2, 8;
	add.s32 	%r344, %r343, %r5;
	mul.lo.s32 	%r345, %r1, 1052671;
	shr.u32 	%r346, %r345, 4;
	and.b32  	%r347, %r346, 134217472;
	add.s32 	%r348, %r344, %r347;
	cvta.to.global.u64 	%rd26, %rd5;
	mul.wide.u32 	%rd27, %r348, 4;
	add.s64 	%rd28, %rd26, %rd27;
	st.global.u32 	[%rd28], %r342;
$L__BB0_19:
	ret;

}
.entry _ZN32_GLOBAL__N__0d960088_4_k_cu_main18RadixSortPrefixSumEPi(
	.param .u64 .ptr .align 1 _ZN32_GLOBAL__N__0d960088_4_k_cu_main18RadixSortPrefixSumEPi_param_0
)
{
	.reg .pred 	%p<15>;
	.reg .b16 	%rs<4>;
	.reg .b32 	%r<204>;
	.reg .b64 	%rd<14>;
	// demoted variable
	.shared .align 4 .b8 _ZZN32_GLOBAL__N__0d960088_4_k_cu_main18RadixSortPrefixSumEPiE13bucket_totals[1024];
	ld.param.u64 	%rd6, [_ZN32_GLOBAL__N__0d960088_4_k_cu_main18RadixSortPrefixSumEPi_param_0];
	mov.u32 	%r1, %tid.x;
	setp.gt.u32 	%p1, %r1, 255;
	mov.u32 	%r41, %ctaid.x;
	setp.ne.s32 	%p2, %r41, 0;
	or.pred  	%p3, %p1, %p2;
	@%p3 bra 	$L__BB1_18;
	cvta.to.global.u64 	%rd7, %rd6;
	mov.u32 	%r43, %ctaid.y;
	mul.lo.s32 	%r44, %r43, 1052671;
	shr.u32 	%r45, %r44, 12;
	and.b32  	%r46, %r45, 524287;
	mul.wide.u32 	%rd8, %r46, 1024;
	mul.wide.u32 	%rd9, %r1, 4;
	add.s64 	%rd10, %rd8, %rd9;
	add.s64 	%rd11, %rd10, %rd7;
	add.s64 	%rd13, %rd11, 8192;
	mov.b32 	%r185, 0;
	mov.u64 	%rd12, %rd13;
	mov.u32 	%r186, %r185;
$L__BB1_2:
	ld.global.u32 	%r47, [%rd12+-8192];
	st.global.u32 	[%rd12+-8192], %r186;
	add.s32 	%r48, %r47, %r186;
	ld.global.u32 	%r49, [%rd12+-7168];
	st.global.u32 	[%rd12+-7168], %r48;
	add.s32 	%r50, %r49, %r48;
	ld.global.u32 	%r51, [%rd12+-6144];
	st.global.u32 	[%rd12+-6144], %r50;
	add.s32 	%r52, %r51, %r50;
	ld.global.u32 	%r53, [%rd12+-5120];
	st.global.u32 	[%rd12+-5120], %r52;
	add.s32 	%r54, %r53, %r52;
	ld.global.u32 	%r55, [%rd12+-4096];
	st.global.u32 	[%rd12+-4096], %r54;
	add.s32 	%r56, %r55, %r54;
	ld.global.u32 	%r57, [%rd12+-3072];
	st.global.u32 	[%rd12+-3072], %r56;
	add.s32 	%r58, %r57, %r56;
	ld.global.u32 	%r59, [%rd12+-2048];
	st.global.u32 	[%rd12+-2048], %r58;
	add.s32 	%r60, %r59, %r58;
	ld.global.u32 	%r61, [%rd12+-1024];
	st.global.u32 	[%rd12+-1024], %r60;
	add.s32 	%r62, %r61, %r60;
	ld.global.u32 	%r63, [%rd12];
	st.global.u32 	[%rd12], %r62;
	add.s32 	%r64, %r63, %r62;
	ld.global.u32 	%r65, [%rd12+1024];
	st.global.u32 	[%rd12+1024], %r64;
	add.s32 	%r66, %r65, %r64;
	ld.global.u32 	%r67, [%rd12+2048];
	st.global.u32 	[%rd12+2048], %r66;
	add.s32 	%r68, %r67, %r66;
	ld.global.u32 	%r69, [%rd12+3072];
	st.global.u32 	[%rd12+3072], %r68;
	add.s32 	%r70, %r69, %r68;
	ld.global.u32 	%r71, [%rd12+4096];
	st.global.u32 	[%rd12+4096], %r70;
	add.s32 	%r72, %r71, %r70;
	ld.global.u32 	%r73, [%rd12+5120];
	st.global.u32 	[%rd12+5120], %r72;
	add.s32 	%r74, %r73, %r72;
	ld.global.u32 	%r75, [%rd12+6144];
	st.global.u32 	[%rd12+6144], %r74;
	add.s32 	%r76, %r75, %r74;
	ld.global.u32 	%r77, [%rd12+7168];
	st.global.u32 	[%rd12+7168], %r76;
	add.s32 	%r186, %r77, %r76;
	add.s32 	%r185, %r185, 16;
	add.s64 	%rd12, %rd12, 16384;
	setp.ne.s32 	%p4, %r185, 256;
	@%p4 bra 	$L__BB1_2;
	shl.b32 	%r79, %r1, 2;
	mov.u32 	%r80, _ZZN32_GLOBAL__N__0d960088_4_k_cu_main18RadixSortPrefixSumEPiE13bucket_totals;
	add.s32 	%r81, %r80, %r79;
	st.shared.u32 	[%r81], %r186;
	bar.sync 	0;
	setp.eq.s32 	%p5, %r1, 0;
	mov.b32 	%r202, 0;
	@%p5 bra 	$L__BB1_16;
	and.b32  	%r6, %r1, 15;
	setp.lt.u32 	%p6, %r1, 16;
	mov.b32 	%r194, 0;
	mov.u32 	%r202, %r194;
	@%p6 bra 	$L__BB1_7;
	and.b32  	%r194, %r1, 240;
	add.s32 	%r187, %r80, 32;
	cvt.u16.u32 	%rs1, %r1;
	shr.u16 	%rs2, %rs1, 4;
	and.b16  	%rs3, %rs2, 15;
	mul.wide.u16 	%r87, %rs3, 16;
	neg.s32 	%r188, %r87;
	mov.b32 	%r202, 0;
$L__BB1_6:
	.pragma "nounroll";
	ld.shared.u32 	%r88, [%r187+-32];
	add.s32 	%r89, %r88, %r202;
	ld.shared.u32 	%r90, [%r187+-28];
	add.s32 	%r91, %r90, %r89;
	ld.shared.u32 	%r92, [%r187+-24];
	add.s32 	%r93, %r92, %r91;
	ld.shared.u32 	%r94, [%r187+-20];
	add.s32 	%r95, %r94, %r93;
	ld.shared.u32 	%r96, [%r187+-16];
	add.s32 	%r97, %r96, %r95;
	ld.shared.u32 	%r98, [%r187+-12];
	add.s32 	%r99, %r98, %r97;
	ld.shared.u32 	%r100, [%r187+-8];
	add.s32 	%r101, %r100, %r99;
	ld.shared.u32 	%r102, [%r187+-4];
	add.s32 	%r103, %r102, %r101;
	ld.shared.u32 	%r104, [%r187];
	add.s32 	%r105, %r104, %r103;
	ld.shared.u32 	%r106, [%r187+4];
	add.s32 	%r107, %r106, %r105;
	ld.shared.u32 	%r108, [%r187+8];
	add.s32 	%r109, %r108, %r107;
	ld.shared.u32 	%r110, [%r187+12];
	add.s32 	%r111, %r110, %r109;
	ld.shared.u32 	%r112, [%r187+16];
	add.s32 	%r113, %r112, %r111;
	ld.shared.u32 	%r114, [%r187+20];
	add.s32 	%r115, %r114, %r113;
	ld.shared.u32 	%r116, [%r187+24];
	add.s32 	%r117, %r116, %r115;
	ld.shared.u32 	%r118, [%r187+28];
	add.s32 	%r202, %r118, %r117;
	add.s32 	%r188, %r188, 16;
	add.s32 	%r187, %r187, 64;
	setp.ne.s32 	%p7, %r188, 0;
	@%p7 bra 	$L__BB1_6;
$L__BB1_7:
	setp.eq.s32 	%p8, %r6, 0;
	@%p8 bra 	$L__BB1_16;
	and.b32  	%r18, %r1, 7;
	setp.lt.u32 	%p9, %r6, 8;
	@%p9 bra 	$L__BB1_10;
	shl.b32 	%r120, %r194, 2;
	add.s32 	%r122, %r80, %r120;
	ld.shared.u32 	%r123, [%r122];
	add.s32 	%r124, %r123, %r202;
	ld.shared.u32 	%r125, [%r122+4];
	add.s32 	%r126, %r125, %r124;
	ld.shared.u32 	%r127, [%r122+8];
	add.s32 	%r128, %r127, %r126;
	ld.shared.u32 	%r129, [%r122+12];
	add.s32 	%r130, %r129, %r128;
	ld.shared.u32 	%r131, [%r122+16];
	add.s32 	%r132, %r131, %r130;
	ld.shared.u32 	%r133, [%r122+20];
	add.s32 	%r134, %r133, %r132;
	ld.shared.u32 	%r135, [%r122+24];
	add.s32 	%r136, %r135, %r134;
	ld.shared.u32 	%r137, [%r122+28];
	add.s32 	%r202, %r137, %r136;
	add.s32 	%r194, %r194, 8;
$L__BB1_10:
	setp.eq.s32 	%p10, %r18, 0;
	@%p10 bra 	$L__BB1_16;
	and.b32  	%r24, %r1, 3;
	setp.lt.u32 	%p11, %r18, 4;
	@%p11 bra 	$L__BB1_13;
	shl.b32 	%r139, %r194, 2;
	add.s32 	%r141, %r80, %r139;
	ld.shared.u32 	%r142, [%r141];
	add.s32 	%r143, %r142, %r202;
	ld.shared.u32 	%r144, [%r141+4];
	add.s32 	%r145, %r144, %r143;
	ld.shared.u32 	%r146, [%r141+8];
	add.s32 	%r147, %r146, %r145;
	ld.shared.u32 	%r148, [%r141+12];
	add.s32 	%r202, %r148, %r147;
	add.s32 	%r194, %r194, 4;
$L__BB1_13:
	setp.eq.s32 	%p12, %r24, 0;
	@%p12 bra 	$L__BB1_16;
	shl.b32 	%r149, %r194, 2;
	add.s32 	%r200, %r80, %r149;
	neg.s32 	%r199, %r24;
$L__BB1_15:
	.pragma "nounroll";
	ld.shared.u32 	%r151, [%r200];
	add.s32 	%r202, %r151, %r202;
	add.s32 	%r200, %r200, 4;
	add.s32 	%r199, %r199, 1;
	setp.ne.s32 	%p13, %r199, 0;
	@%p13 bra 	$L__BB1_15;
$L__BB1_16:
	bar.sync 	0;
	mov.b32 	%r203, 0;
$L__BB1_17:
	ld.global.u32 	%r153, [%rd13+-8192];
	add.s32 	%r154, %r153, %r202;
	st.global.u32 	[%rd13+-8192], %r154;
	ld.global.u32 	%r155, [%rd13+-7168];
	add.s32 	%r156, %r155, %r202;
	st.global.u32 	[%rd13+-7168], %r156;
	ld.global.u32 	%r157, [%rd13+-6144];
	add.s32 	%r158, %r157, %r202;
	st.global.u32 	[%rd13+-6144], %r158;
	ld.global.u32 	%r159, [%rd13+-5120];
	add.s32 	%r160, %r159, %r202;
	st.global.u32 	[%rd13+-5120], %r160;
	ld.global.u32 	%r161, [%rd13+-4096];
	add.s32 	%r162, %r161, %r202;
	st.global.u32 	[%rd13+-4096], %r162;
	ld.global.u32 	%r163, [%rd13+-3072];
	add.s32 	%r164, %r163, %r202;
	st.global.u32 	[%rd13+-3072], %r164;
	ld.global.u32 	%r165, [%rd13+-2048];
	add.s32 	%r166, %r165, %r202;
	st.global.u32 	[%rd13+-2048], %r166;
	ld.global.u32 	%r167, [%rd13+-1024];
	add.s32 	%r168, %r167, %r202;
	st.global.u32 	[%rd13+-1024], %r168;
	ld.global.u32 	%r169, [%rd13];
	add.s32 	%r170, %r169, %r202;
	st.global.u32 	[%rd13], %r170;
	ld.global.u32 	%r171, [%rd13+1024];
	add.s32 	%r172, %r171, %r202;
	st.global.u32 	[%rd13+1024], %r172;
	ld.global.u32 	%r173, [%rd13+2048];
	add.s32 	%r174, %r173, %r202;
	st.global.u32 	[%rd13+2048], %r174;
	ld.global.u32 	%r175, [%rd13+3072];
	add.s32 	%r176, %r175, %r202;
	st.global.u32 	[%rd13+3072], %r176;
	ld.global.u32 	%r177, [%rd13+4096];
	add.s32 	%r178, %r177, %r202;
	st.global.u32 	[%rd13+4096], %r178;
	ld.global.u32 	%r179, [%rd13+5120];
	add.s32 	%r180, %r179, %r202;
	st.global.u32 	[%rd13+5120], %r180;
	ld.global.u32 	%r181, [%rd13+6144];
	add.s32 	%r182, %r181, %r202;
	st.global.u32 	[%rd13+6144], %r182;
	ld.global.u32 	%r183, [%rd13+7168];
	add.s32 	%r184, %r183, %r202;
	st.global.u32 	[%rd13+7168], %r184;
	add.s32 	%r203, %r203, 16;
	add.s64 	%rd13, %rd13, 16384;
	setp.ne.s32 	%p14, %r203, 256;
	@%p14 bra 	$L__BB1_17;
$L__BB1_18:
	ret;

}
.entry _ZN32_GLOBAL__N__0d960088_4_k_cu_main16RadixSortScatterEPKfPfPii(
	.param .u64 .ptr .align 1 _ZN32_GLOBAL__N__0d960088_4_k_cu_main16RadixSortScatterEPKfPfPii_param_0,
	.param .u64 .ptr .align 1 _ZN32_GLOBAL__N__0d960088_4_k_cu_main16RadixSortScatterEPKfPfPii_param_1,
	.param .u64 .ptr .align 1 _ZN32_GLOBAL__N__0d960088_4_k_cu_main16RadixSortScatterEPKfPfPii_param_2,
	.param .u32 _ZN32_GLOBAL__N__0d960088_4_k_cu_main16RadixSortScatterEPKfPfPii_param_3
)
{
	.reg .pred 	%p<37>;
	.reg .b32 	%r<343>;
	.reg .b64 	%rd<49>;
	// demoted variable
	.shared .align 4 .b8 _ZZN32_GLOBAL__N__0d960088_4_k_cu_main16RadixSortScatterEPKfPfPiiE15sharedHistogram[1024];
	// demoted variable
	.shared .align 4 .b8 _ZZN32_GLOBAL__N__0d960088_4_k_cu_main16RadixSortScatterEPKfPfPiiE9warpStart[8192];
	ld.param.u64 	%rd9, [_ZN32_GLOBAL__N__0d960088_4_k_cu_main16RadixSortScatterEPKfPfPii_param_0];
	ld.param.u64 	%rd8, [_ZN32_GLOBAL__N__0d960088_4_k_cu_main16RadixSortScatterEPKfPfPii_param_2];
	ld.param.u32 	%r64, [_ZN32_GLOBAL__N__0d960088_4_k_cu_main16RadixSortScatterEPKfPfPii_param_3];
	cvta.to.global.u64 	%rd1, %rd9;
	mov.u32 	%r1, %ctaid.y;
	mov.u32 	%r2, %ctaid.x;
	mov.u32 	%r3, %tid.x;
	shl.b32 	%r4, %r1, 20;
	setp.gt.u32 	%p1, %r3, 255;
	@%p1 bra 	$L__BB2_2;
	shl.b32 	%r65, %r2, 8;
	mul.lo.s32 	%r66, %r1, 1052671;
	shr.u32 	%r67, %r66, 4;
	and.b32  	%r68, %r67, 134217472;
	cvta.to.global.u64 	%rd10, %rd8;
	add.s32 	%r69, %r65, %r3;
	add.s32 	%r70, %r69, %r68;
	mul.wide.u32 	%rd11, %r70, 4;
	add.s64 	%rd12, %rd10, %rd11;
	ld.global.nc.u32 	%r71, [%rd12];
	shl.b32 	%r72, %r3, 2;
	mov.u32 	%r73, _ZZN32_GLOBAL__N__0d960088_4_k_cu_main16RadixSortScatterEPKfPfPiiE15sharedHistogram;
	add.s32 	%r74, %r73, %r72;
	st.shared.u32 	[%r74], %r71;
$L__BB2_2:
	setp.gt.u32 	%p2, %r3, 255;
	bar.sync 	0;
	and.b32  	%r5, %r3, 31;
	shl.b32 	%r75, %r3, 2;
	mov.u32 	%r76, _ZZN32_GLOBAL__N__0d960088_4_k_cu_main16RadixSortScatterEPKfPfPiiE9warpStart;
	add.s32 	%r6, %r76, %r75;
	@%p2 bra 	$L__BB2_4;
	mov.b32 	%r77, 0;
	st.shared.u32 	[%r6], %r77;
	st.shared.u32 	[%r6+1024], %r77;
	st.shared.u32 	[%r6+2048], %r77;
	st.shared.u32 	[%r6+3072], %r77;
	st.shared.u32 	[%r6+4096], %r77;
	st.shared.u32 	[%r6+5120], %r77;
	st.shared.u32 	[%r6+6144], %r77;
	st.shared.u32 	[%r6+7168], %r77;
$L__BB2_4:
	bar.sync 	0;
	shl.b32 	%r7, %r64, 3;
	shl.b32 	%r78, %r3, 4;
	and.b32  	%r79, %r78, 15872;
	shl.b32 	%r80, %r2, 12;
	add.s32 	%r8, %r79, %r80;
	shl.b32 	%r9, %r5, 2;
	or.b32  	%r10, %r8, %r9;
	add.s32 	%r11, %r8, 512;
	setp.ge.s32 	%p3, %r10, %r11;
	setp.gt.s32 	%p4, %r10, 1048575;
	or.pred  	%p5, %p3, %p4;
	shl.b32 	%r81, %r3, 5;
	and.b32  	%r82, %r81, 31744;
	add.s32 	%r12, %r76, %r82;
	@%p5 bra 	$L__BB2_11;
	add.s32 	%r84, %r10, 128;
	max.s32 	%r85, %r84, %r11;
	not.b32 	%r86, %r9;
	add.s32 	%r87, %r85, %r86;
	sub.s32 	%r88, %r87, %r8;
	shr.u32 	%r89, %r88, 7;
	max.s32 	%r90, %r10, 1048448;
	sub.s32 	%r91, %r90, %r10;
	add.s32 	%r92, %r91, 127;
	shr.u32 	%r93, %r92, 7;
	min.u32 	%r13, %r89, %r93;
	and.b32  	%r94, %r13, 3;
	setp.eq.s32 	%p6, %r94, 3;
	mov.u32 	%r335, %r10;
	@%p6 bra 	$L__BB2_8;
	mul.wide.u32 	%rd13, %r4, 4;
	add.s64 	%rd2, %rd1, %rd13;
	add.s32 	%r95, %r13, 1;
	and.b32  	%r96, %r95, 3;
	neg.s32 	%r333, %r96;
	mov.u32 	%r335, %r10;
$L__BB2_7:
	.pragma "nounroll";
	mul.wide.s32 	%rd14, %r335, 4;
	add.s64 	%rd15, %rd2, %rd14;
	ld.global.nc.v4.u32 	{%r97, %r98, %r99, %r100}, [%rd15];
	shr.u32 	%r101, %r97, %r7;
	shr.u32 	%r102, %r98, %r7;
	shr.u32 	%r103, %r99, %r7;
	shr.u32 	%r104, %r100, %r7;
	shl.b32 	%r105, %r101, 2;
	and.b32  	%r106, %r105, 1020;
	add.s32 	%r107, %r12, %r106;
	atom.shared.add.u32 	%r108, [%r107], 1;
	shl.b32 	%r109, %r102, 2;
	and.b32  	%r110, %r109, 1020;
	add.s32 	%r111, %r12, %r110;
	atom.shared.add.u32 	%r112, [%r111], 1;
	shl.b32 	%r113, %r103, 2;
	and.b32  	%r114, %r113, 1020;
	add.s32 	%r115, %r12, %r114;
	atom.shared.add.u32 	%r116, [%r115], 1;
	shl.b32 	%r117, %r104, 2;
	and.b32  	%r118, %r117, 1020;
	add.s32 	%r119, %r12, %r118;
	atom.shared.add.u32 	%r120, [%r119], 1;
	add.s32 	%r335, %r335, 128;
	add.s32 	%r333, %r333, 1;
	setp.ne.s32 	%p7, %r333, 0;
	@%p7 bra 	$L__BB2_7;
$L__BB2_8:
	setp.lt.u32 	%p8, %r13, 3;
	@%p8 bra 	$L__BB2_11;
	add.s32 	%r336, %r335, 512;
	mul.wide.u32 	%rd17, %r4, 4;
	add.s64 	%rd18, %rd17, %rd1;
$L__BB2_10:
	add.s32 	%r121, %r336, -512;
	mul.wide.s32 	%rd16, %r335, 4;
	add.s64 	%rd19, %rd18, %rd16;
	ld.global.nc.v4.u32 	{%r122, %r123, %r124, %r125}, [%rd19];
	shr.u32 	%r126, %r122, %r7;
	shr.u32 	%r127, %r123, %r7;
	shr.u32 	%r128, %r124, %r7;
	shr.u32 	%r129, %r125, %r7;
	shl.b32 	%r130, %r126, 2;
	and.b32  	%r131, %r130, 1020;
	add.s32 	%r132, %r12, %r131;
	atom.shared.add.u32 	%r133, [%r132], 1;
	shl.b32 	%r134, %r127, 2;
	and.b32  	%r135, %r134, 1020;
	add.s32 	%r136, %r12, %r135;
	atom.shared.add.u32 	%r137, [%r136], 1;
	shl.b32 	%r138, %r128, 2;
	and.b32  	%r139, %r138, 1020;
	add.s32 	%r140, %r12, %r139;
	atom.shared.add.u32 	%r141, [%r140], 1;
	shl.b32 	%r142, %r129, 2;
	and.b32  	%r143, %r142, 1020;
	add.s32 	%r144, %r12, %r143;
	atom.shared.add.u32 	%r145, [%r144], 1;
	ld.global.nc.v4.u32 	{%r146, %r147, %r148, %r149}, [%rd19+512];
	shr.u32 	%r150, %r146, %r7;
	shr.u32 	%r151, %r147, %r7;
	shr.u32 	%r152, %r148, %r7;
	shr.u32 	%r153, %r149, %r7;
	shl.b32 	%r154, %r150, 2;
	and.b32  	%r155, %r154, 1020;
	add.s32 	%r156, %r12, %r155;
	atom.shared.add.u32 	%r157, [%r156], 1;
	shl.b32 	%r158, %r151, 2;
	and.b32  	%r159, %r158, 1020;
	add.s32 	%r160, %r12, %r159;
	atom.shared.add.u32 	%r161, [%r160], 1;
	shl.b32 	%r162, %r152, 2;
	and.b32  	%r163, %r162, 1020;
	add.s32 	%r164, %r12, %r163;
	atom.shared.add.u32 	%r165, [%r164], 1;
	shl.b32 	%r166, %r153, 2;
	and.b32  	%r167, %r166, 1020;
	add.s32 	%r168, %r12, %r167;
	atom.shared.add.u32 	%r169, [%r168], 1;
	ld.global.nc.v4.u32 	{%r170, %r171, %r172, %r173}, [%rd19+1024];
	shr.u32 	%r174, %r170, %r7;
	shr.u32 	%r175, %r171, %r7;
	shr.u32 	%r176, %r172, %r7;
	shr.u32 	%r177, %r173, %r7;
	shl.b32 	%r178, %r174, 2;
	and.b32  	%r179, %r178, 1020;
	add.s32 	%r180, %r12, %r179;
	atom.shared.add.u32 	%r181, [%r180], 1;
	shl.b32 	%r182, %r175, 2;
	and.b32  	%r183, %r182, 1020;
	add.s32 	%r184, %r12, %r183;
	atom.shared.add.u32 	%r185, [%r184], 1;
	shl.b32 	%r186, %r176, 2;
	and.b32  	%r187, %r186, 1020;
	add.s32 	%r188, %r12, %r187;
	atom.shared.add.u32 	%r189, [%r188], 1;
	shl.b32 	%r190, %r177, 2;
	and.b32  	%r191, %r190, 1020;
	add.s32 	%r192, %r12, %r191;
	atom.shared.add.u32 	%r193, [%r192], 1;
	ld.global.nc.v4.u32 	{%r194, %r195, %r196, %r197}, [%rd19+1536];
	shr.u32 	%r198, %r194, %r7;
	shr.u32 	%r199, %r195, %r7;
	shr.u32 	%r200, %r196, %r7;
	shr.u32 	%r201, %r197, %r7;
	shl.b32 	%r202, %r198, 2;
	and.b32  	%r203, %r202, 1020;
	add.s32 	%r204, %r12, %r203;
	atom.shared.add.u32 	%r205, [%r204], 1;
	shl.b32 	%r206, %r199, 2;
	and.b32  	%r207, %r206, 1020;
	add.s32 	%r208, %r12, %r207;
	atom.shared.add.u32 	%r209, [%r208], 1;
	shl.b32 	%r210, %r200, 2;
	and.b32  	%r211, %r210, 1020;
	add.s32 	%r212, %r12, %r211;
	atom.shared.add.u32 	%r213, [%r212], 1;
	shl.b32 	%r214, %r201, 2;
	and.b32  	%r215, %r214, 1020;
	add.s32 	%r216, %r12, %r215;
	atom.shared.add.u32 	%r217, [%r216], 1;
	add.s32 	%r335, %r335, 512;
	setp.lt.s32 	%p9, %r336, %r11;
	setp.lt.s32 	%p10, %r121, 1048064;
	add.s32 	%r336, %r336, 512;
	and.pred  	%p11, %p9, %p10;
	@%p11 bra 	$L__BB2_10;
$L__BB2_11:
	setp.gt.u32 	%p12, %r3, 255;
	bar.sync 	0;
	@%p12 bra 	$L__BB2_13;
	ld.shared.u32 	%r218, [%r6];
	mov.b32 	%r219, 0;
	st.shared.u32 	[%r6], %r219;
	ld.shared.u32 	%r220, [%r6+1024];
	st.shared.u32 	[%r6+1024], %r218;
	add.s32 	%r221, %r220, %r218;
	ld.shared.u32 	%r222, [%r6+2048];
	st.shared.u32 	[%r6+2048], %r221;
	add.s32 	%r223, %r222, %r221;
	ld.shared.u32 	%r224, [%r6+3072];
	st.shared.u32 	[%r6+3072], %r223;
	add.s32 	%r225, %r224, %r223;
	ld.shared.u32 	%r226, [%r6+4096];
	st.shared.u32 	[%r6+4096], %r225;
	add.s32 	%r227, %r226, %r225;
	ld.shared.u32 	%r228, [%r6+5120];
	st.shared.u32 	[%r6+5120], %r227;
	add.s32 	%r229, %r228, %r227;
	ld.shared.u32 	%r230, [%r6+6144];
	st.shared.u32 	[%r6+6144], %r229;
	add.s32 	%r231, %r230, %r229;
	st.shared.u32 	[%r6+7168], %r231;
$L__BB2_13:
	bar.sync 	0;
	mad.lo.s32 	%r340, %r5, -3, %r10;
	setp.ge.s32 	%p13, %r340, %r11;
	setp.gt.s32 	%p14, %r340, 1048575;
	or.pred  	%p15, %p13, %p14;
	@%p15 bra 	$L__BB2_45;
	ld.param.u64 	%rd48, [_ZN32_GLOBAL__N__0d960088_4_k_cu_main16RadixSortScatterEPKfPfPii_param_1];
	cvta.to.global.u64 	%rd20, %rd48;
	mul.wide.u32 	%rd21, %r4, 4;
	add.s64 	%rd3, %rd20, %rd21;
	mov.b32 	%r232, -1;
	shl.b32 	%r233, %r232, %r5;
	not.b32 	%r26, %r233;
	add.s32 	%r234, %r340, 32;
	max.s32 	%r235, %r234, %r11;
	not.b32 	%r236, %r5;
	add.s32 	%r237, %r235, %r236;
	sub.s32 	%r238, %r237, %r8;
	shr.u32 	%r239, %r238, 5;
	max.s32 	%r240, %r340, 1048544;
	sub.s32 	%r241, %r240, %r340;
	add.s32 	%r242, %r241, 31;
	shr.u32 	%r243, %r242, 5;
	min.u32 	%r27, %r239, %r243;
	and.b32  	%r244, %r27, 3;
	setp.eq.s32 	%p16, %r244, 3;
	@%p16 bra 	$L__BB2_22;
	add.s64 	%rd4, %rd1, %rd21;
	add.s32 	%r245, %r27, 1;
	and.b32  	%r246, %r245, 3;
	neg.s32 	%r338, %r246;
$L__BB2_16:
	.pragma "nounroll";
	setp.lt.s32 	%p17, %r64, 3;
	mul.wide.s32 	%rd23, %r340, 4;
	add.s64 	%rd24, %rd4, %rd23;
	ld.global.nc.u32 	%r31, [%rd24];
	shr.u32 	%r248, %r31, %r7;
	and.b32  	%r249, %r248, 255;
	// begin inline asm
	activemask.b32 %r247;
	// end inline asm
	match.any.sync.b32 	%r32, %r249, %r247;
	and.b32  	%r250, %r32, %r26;
	popc.b32 	%r251, %r250;
	shl.b32 	%r252, %r248, 2;
	and.b32  	%r253, %r252, 1020;
	add.s32 	%r33, %r12, %r253;
	ld.shared.u32 	%r34, [%r33];
	mov.u32 	%r254, _ZZN32_GLOBAL__N__0d960088_4_k_cu_main16RadixSortScatterEPKfPfPiiE15sharedHistogram;
	add.s32 	%r255, %r254, %r253;
	ld.shared.u32 	%r256, [%r255];
	add.s32 	%r257, %r256, %r34;
	add.s32 	%r35, %r257, %r251;
	@%p17 bra 	$L__BB2_18;
	setp.gt.s32 	%p18, %r31, -1;
	selp.b32 	%r258, -1, -2147483648, %p18;
	xor.b32  	%r259, %r258, %r31;
	mul.wide.s32 	%rd25, %r35, 4;
	add.s64 	%rd26, %rd3, %rd25;
	st.global.u32 	[%rd26], %r259;
	bra.uni 	$L__BB2_19;
$L__BB2_18:
	mul.wide.s32 	%rd27, %r35, 4;
	add.s64 	%rd28, %rd3, %rd27;
	st.global.u32 	[%rd28], %r31;
$L__BB2_19:
	brev.b32 	%r260, %r32;
	bfind.shiftamt.u32 	%r261, %r260;
	setp.ne.s32 	%p19, %r5, %r261;
	@%p19 bra 	$L__BB2_21;
	popc.b32 	%r262, %r32;
	add.s32 	%r263, %r34, %r262;
	st.shared.u32 	[%r33], %r263;
$L__BB2_21:
	bar.warp.sync 	-1;
	add.s32 	%r340, %r340, 32;
	add.s32 	%r338, %r338, 1;
	setp.ne.s32 	%p20, %r338, 0;
	@%p20 bra 	$L__BB2_16;
$L__BB2_22:
	setp.lt.u32 	%p21, %r27, 3;
	@%p21 bra 	$L__BB2_45;
	add.s32 	%r341, %r340, 128;
	add.s64 	%rd30, %rd21, %rd1;
	add.s64 	%rd5, %rd30, 256;
	mov.u32 	%r271, _ZZN32_GLOBAL__N__0d960088_4_k_cu_main16RadixSortScatterEPKfPfPiiE15sharedHistogram;
$L__BB2_24:
	setp.gt.s32 	%p22, %r64, 2;
	mul.wide.s32 	%rd31, %r340, 4;
	add.s64 	%rd6, %rd5, %rd31;
	ld.global.nc.u32 	%r42, [%rd6+-256];
	shr.u32 	%r265, %r42, %r7;
	and.b32  	%r266, %r265, 255;
	// begin inline asm
	activemask.b32 %r264;
	// end inline asm
	match.any.sync.b32 	%r43, %r266, %r264;
	and.b32  	%r267, %r43, %r26;
	popc.b32 	%r268, %r267;
	shl.b32 	%r269, %r265, 2;
	and.b32  	%r270, %r269, 1020;
	add.s32 	%r44, %r12, %r270;
	ld.shared.u32 	%r45, [%r44];
	add.s32 	%r272, %r271, %r270;
	ld.shared.u32 	%r273, [%r272];
	add.s32 	%r274, %r273, %r45;
	add.s32 	%r46, %r274, %r268;
	@%p22 bra 	$L__BB2_26;
	mul.wide.s32 	%rd34, %r46, 4;
	add.s64 	%rd35, %rd3, %rd34;
	st.global.u32 	[%rd35], %r42;
	bra.uni 	$L__BB2_27;
$L__BB2_26:
	setp.gt.s32 	%p23, %r42, -1;
	selp.b32 	%r275, -1, -2147483648, %p23;
	xor.b32  	%r276, %r275, %r42;
	mul.wide.s32 	%rd32, %r46, 4;
	add.s64 	%rd33, %rd3, %rd32;
	st.global.u32 	[%rd33], %r276;
$L__BB2_27:
	brev.b32 	%r277, %r43;
	bfind.shiftamt.u32 	%r278, %r277;
	setp.ne.s32 	%p24, %r5, %r278;
	@%p24 bra 	$L__BB2_29;
	popc.b32 	%r279, %r43;
	add.s32 	%r280, %r45, %r279;
	st.shared.u32 	[%r44], %r280;
$L__BB2_29:
	setp.lt.s32 	%p25, %r64, 3;
	bar.warp.sync 	-1;
	ld.global.nc.u32 	%r47, [%rd6+-128];
	shr.u32 	%r282, %r47, %r7;
	and.b32  	%r283, %r282, 255;
	// begin inline asm
	activemask.b32 %r281;
	// end inline asm
	match.any.sync.b32 	%r48, %r283, %r281;
	and.b32  	%r284, %r48, %r26;
	popc.b32 	%r285, %r284;
	shl.b32 	%r286, %r282, 2;
	and.b32  	%r287, %r286, 1020;
	add.s32 	%r49, %r12, %r287;
	ld.shared.u32 	%r50, [%r49];
	add.s32 	%r289, %r271, %r287;
	ld.shared.u32 	%r290, [%r289];
	add.s32 	%r291, %r290, %r50;
	add.s32 	%r51, %r291, %r285;
	@%p25 bra 	$L__BB2_31;
	setp.gt.s32 	%p26, %r47, -1;
	selp.b32 	%r292, -1, -2147483648, %p26;
	xor.b32  	%r293, %r292, %r47;
	mul.wide.s32 	%rd36, %r51, 4;
	add.s64 	%rd37, %rd3, %rd36;
	st.global.u32 	[%rd37], %r293;
	bra.uni 	$L__BB2_32;
$L__BB2_31:
	mul.wide.s32 	%rd38, %r51, 4;
	add.s64 	%rd39, %rd3, %rd38;
	st.global.u32 	[%rd39], %r47;
$L__BB2_32:
	brev.b32 	%r294, %r48;
	bfind.shiftamt.u32 	%r295, %r294;
	setp.ne.s32 	%p27, %r5, %r295;
	@%p27 bra 	$L__BB2_34;
	popc.b32 	%r296, %r48;
	add.s32 	%r297, %r50, %r296;
	st.shared.u32 	[%r49], %r297;
$L__BB2_34:
	setp.lt.s32 	%p28, %r64, 3;
	bar.warp.sync 	-1;
	ld.global.nc.u32 	%r52, [%rd6];
	shr.u32 	%r299, %r52, %r7;
	and.b32  	%r300, %r299, 255;
	// begin inline asm
	activemask.b32 %r298;
	// end inline asm
	match.any.sync.b32 	%r53, %r300, %r298;
	and.b32  	%r301, %r53, %r26;
	popc.b32 	%r302, %r301;
	shl.b32 	%r303, %r299, 2;
	and.b32  	%r304, %r303, 1020;
	add.s32 	%r54, %r12, %r304;
	ld.shared.u32 	%r55, [%r54];
	add.s32 	%r306, %r271, %r304;
	ld.shared.u32 	%r307, [%r306];
	add.s32 	%r308, %r307, %r55;
	add.s32 	%r56, %r308, %r302;
	@%p28 bra 	$L__BB2_36;
	setp.gt.s32 	%p29, %r52, -1;
	selp.b32 	%r309, -1, -2147483648, %p29;
	xor.b32  	%r310, %r309, %r52;
	mul.wide.s32 	%rd40, %r56, 4;
	add.s64 	%rd41, %rd3, %rd40;
	st.global.u32 	[%rd41], %r310;
	bra.uni 	$L__BB2_37;
$L__BB2_36:
	mul.wide.s32 	%rd42, %r56, 4;
	add.s64 	%rd43, %rd3, %rd42;
	st.global.u32 	[%rd43], %r52;
$L__BB2_37:
	brev.b32 	%r311, %r53;
	bfind.shiftamt.u32 	%r312, %r311;
	setp.ne.s32 	%p30, %r5, %r312;
	@%p30 bra 	$L__BB2_39;
	popc.b32 	%r313, %r53;
	add.s32 	%r314, %r55, %r313;
	st.shared.u32 	[%r54], %r314;
$L__BB2_39:
	setp.lt.s32 	%p31, %r64, 3;
	bar.warp.sync 	-1;
	ld.global.nc.u32 	%r57, [%rd6+128];
	shr.u32 	%r316, %r57, %r7;
	and.b32  	%r317, %r316, 255;
	// begin inline asm
	activemask.b32 %r315;
	// end inline asm
	match.any.sync.b32 	%r58, %r317, %r315;
	and.b32  	%r318, %r58, %r26;
	popc.b32 	%r319, %r318;
	shl.b32 	%r320, %r316, 2;
	and.b32  	%r321, %r320, 1020;
	add.s32 	%r59, %r12, %r321;
	ld.shared.u32 	%r60, [%r59];
	add.s32 	%r323, %r271, %r321;
	ld.shared.u32 	%r324, [%r323];
	add.s32 	%r325, %r324, %r60;
	add.s32 	%r61, %r325, %r319;
	@%p31 bra 	$L__BB2_41;
	setp.gt.s32 	%p32, %r57, -1;
	selp.b32 	%r326, -1, -2147483648, %p32;
	xor.b32  	%r327, %r326, %r57;
	mul.wide.s32 	%rd44, %r61, 4;
	add.s64 	%rd45, %rd3, %rd44;
	st.global.u32 	[%rd45], %r327;
	bra.uni 	$L__BB2_42;
$L__BB2_41:
	mul.wide.s32 	%rd46, %r61, 4;
	add.s64 	%rd47, %rd3, %rd46;
	st.global.u32 	[%rd47], %r57;
$L__BB2_42:
	brev.b32 	%r328, %r58;
	bfind.shiftamt.u32 	%r329, %r328;
	setp.ne.s32 	%p33, %r5, %r329;
	@%p33 bra 	$L__BB2_44;
	popc.b32 	%r330, %r58;
	add.s32 	%r331, %r60, %r330;
	st.shared.u32 	[%r59], %r331;
$L__BB2_44:
	bar.warp.sync 	-1;
	add.s32 	%r340, %r340, 128;
	setp.lt.s32 	%p34, %r341, %r11;
	add.s32 	%r332, %r341, -128;
	setp.lt.s32 	%p35, %r332, 1048448;
	add.s32 	%r341, %r341, 128;
	and.pred  	%p36, %p34, %p35;
	@%p36 bra 	$L__BB2_24;
$L__BB2_45:
	ret;

}


// ===== COMPILED SASS (sm_100) =====

	.target	sm_100

	.elftype	@"ET_EXEC"


//--------------------- .note.nv.tkinfo           --------------------------
	.section	.note.nv.tkinfo,"",@"SHT_NOTE"
	.sectionflags	@"SHF_NOTE_NV_TKINFO"
	.tkinfo
        /*0018*/ 	.word	0x00000002
        /*0030*/ 	.string	""
        /*0030*/ 	.string	"ptxas"
        /*0030*/ 	.string	"Cuda compilation tools, release 13.0, V13.0.88"
        /*0030*/ 	.string	"Build cuda_13.0.r13.0/compiler.36424714_0"
        /*0030*/ 	.string	"-arch sm_100 -m 64 "



//--------------------- .note.nv.cuinfo           --------------------------
	.section	.note.nv.cuinfo,"",@"SHT_NOTE"
	.sectionflags	@"SHF_NOTE_NV_CUINFO"
        /*0018*/ 	.short	0x0002
        /*001a*/ 	.short	0x0064
        /*001c*/ 	.short	0x0082
	.zero		2


//--------------------- .nv.info                  --------------------------
	.section	.nv.info,"",@"SHT_CUDA_INFO"
	.align	4


	//----- nvinfo : EIATTR_REGCOUNT
	.align		4
        /*0000*/ 	.byte	0x04, 0x2f
        /*0002*/ 	.short	(.L_1 - .L_0)
	.align		4
.L_0:
        /*0004*/ 	.word	index@(_ZN32_GLOBAL__N__0d960088_4_k_cu_main23RadixSortBuildHistogramEPfPii)
        /*0008*/ 	.word	0x00000020


	//----- nvinfo : EIATTR_FRAME_SIZE
	.align		4
.L_1:
        /*000c*/ 	.byte	0x04, 0x11
        /*000e*/ 	.short	(.L_3 - .L_2)
	.align		4
.L_2:
        /*0010*/ 	.word	index@(_ZN32_GLOBAL__N__0d960088_4_k_cu_main23RadixSortBuildHistogramEPfPii)
        /*0014*/ 	.word	0x00000000


	//----- nvinfo : EIATTR_REGCOUNT
	.align		4
.L_3:
        /*0018*/ 	.byte	0x04, 0x2f
        /*001a*/ 	.short	(.L_5 - .L_4)
	.align		4
.L_4:
        /*001c*/ 	.word	index@(_ZN32_GLOBAL__N__0d960088_4_k_cu_main18RadixSortPrefixSumEPi)
        /*0020*/ 	.word	0x00000020


	//----- nvinfo : EIATTR_FRAME_SIZE
	.align		4
.L_5:
        /*0024*/ 	.byte	0x04, 0x11
        /*0026*/ 	.short	(.L_7 - .L_6)
	.align		4
.L_6:
        /*0028*/ 	.word	index@(_ZN32_GLOBAL__N__0d960088_4_k_cu_main18RadixSortPrefixSumEPi)
        /*002c*/ 	.word	0x00000000


	//----- nvinfo : EIATTR_REGCOUNT
	.align		4
.L_7:
        /*0030*/ 	.byte	0x04, 0x2f
        /*0032*/ 	.short	(.L_9 - .L_8)
	.align		4
.L_8:
        /*0034*/ 	.word	index@(_ZN32_GLOBAL__N__0d960088_4_k_cu_main16RadixSortScatterEPKfPfPii)
        /*0038*/ 	.word	0x00000020


	//----- nvinfo : EIATTR_FRAME_SIZE
	.align		4
.L_9:
        /*003c*/ 	.byte	0x04, 0x11
        /*003e*/ 	.short	(.L_11 - .L_10)
	.align		4
.L_10:
        /*0040*/ 	.word	index@(_ZN32_GLOBAL__N__0d960088_4_k_cu_main16RadixSortScatterEPKfPfPii)
        /*0044*/ 	.word	0x00000000


	//----- nvinfo : EIATTR_MIN_STACK_SIZE
	.align		4
.L_11:
        /*0048*/ 	.byte	0x04, 0x12
        /*004a*/ 	.short	(.L_13 - .L_12)
	.align		4
.L_12:
        /*004c*/ 	.word	index@(_ZN32_GLOBAL__N__0d960088_4_k_cu_main16RadixSortScatterEPKfPfPii)
        /*0050*/ 	.word	0x00000000


	//----- nvinfo : EIATTR_MIN_STACK_SIZE
	.align		4
.L_13:
        /*0054*/ 	.byte	0x04, 0x12
        /*0056*/ 	.short	(.L_15 - .L_14)
	.align		4
.L_14:
        /*0058*/ 	.word	index@(_ZN32_GLOBAL__N__0d960088_4_k_cu_main18RadixSortPrefixSumEPi)
        /*005c*/ 	.word	0x00000000


	//----- nvinfo : EIATTR_MIN_STACK_SIZE
	.align		4
.L_15:
        /*0060*/ 	.byte	0x04, 0x12
        /*0062*/ 	.short	(.L_17 - .L_16)
	.align		4
.L_16:
        /*0064*/ 	.word	index@(_ZN32_GLOBAL__N__0d960088_4_k_cu_main23RadixSortBuildHistogramEPfPii)
        /*0068*/ 	.word	0x00000000
.L_17:


//--------------------- .nv.compat                --------------------------
	.section	.nv.compat,"",@"SHT_CUDA_COMPAT_INFO"
	.align	4
        /*0000*/ 	.byte	0x02, 0x09, 0x00, 0x00, 0x02, 0x02, 0x01, 0x00, 0x02, 0x05, 0x05, 0x00, 0x03, 0x07, 0x01, 0x01
        /*0010*/ 	.byte	0x02, 0x03, 0x00, 0x00, 0x02, 0x06, 0x01, 0x00, 0x04, 0x0b, 0x08, 0x00, 0x09, 0x00, 0x00, 0x00
        /*0020*/ 	.byte	0x00, 0x00, 0x00, 0x00


//--------------------- .nv.info._ZN32_GLOBAL__N__0d960088_4_k_cu_main16RadixSortScatterEPKfPfPii --------------------------
	.section	.nv.info._ZN32_GLOBAL__N__0d960088_4_k_cu_main16RadixSortScatterEPKfPfPii,"",@"SHT_CUDA_INFO"
	.sectionflags	@""
	.align	4


	//----- nvinfo : EIATTR_CUDA_API_VERSION
	.align		4
        /*0000*/ 	.byte	0x04, 0x37
        /*0002*/ 	.short	(.L_19 - .L_18)
.L_18:
        /*0004*/ 	.word	0x00000082


	//----- nvinfo : EIATTR_KPARAM_INFO
	.align		4
.L_19:
        /*0008*/ 	.byte	0x04, 0x17
        /*000a*/ 	.short	(.L_21 - .L_20)
.L_20:
        /*000c*/ 	.word	0x00000000
        /*0010*/ 	.short	0x0003
        /*0012*/ 	.short	0x0018
        /*0014*/ 	.byte	0x00, 0xf0, 0x11, 0x00


	//----- nvinfo : EIATTR_KPARAM_INFO
	.align		4
.L_21:
        /*0018*/ 	.byte	0x04, 0x17
        /*001a*/ 	.short	(.L_23 - .L_22)
.L_22:
        /*001c*/ 	.word	0x00000000
        /*0020*/ 	.short	0x0002
        /*0022*/ 	.short	0x0010
        /*0024*/ 	.byte	0x00, 0xf5, 0x21, 0x00


	//----- nvinfo : EIATTR_KPARAM_INFO
	.align		4
.L_23:
        /*0028*/ 	.byte	0x04, 0x17
        /*002a*/ 	.short	(.L_25 - .L_24)
.L_24:
        /*002c*/ 	.word	0x00000000
        /*0030*/ 	.short	0x0001
        /*0032*/ 	.short	0x0008
        /*0034*/ 	.byte	0x00, 0xf5, 0x21, 0x00


	//----- nvinfo : EIATTR_KPARAM_INFO
	.align		4
.L_25:
        /*0038*/ 	.byte	0x04, 0x17
        /*003a*/ 	.short	(.L_27 - .L_26)
.L_26:
        /*003c*/ 	.word	0x00000000
        /*0040*/ 	.short	0x0000
        /*0042*/ 	.short	0x0000
        /*0044*/ 	.byte	0x00, 0xf5, 0x21, 0x00


	//----- nvinfo : EIATTR_SPARSE_MMA_MASK
	.align		4
.L_27:
        /*0048*/ 	.byte	0x03, 0x50
        /*004a*/ 	.short	0x0000


	//----- nvinfo : EIATTR_MAXREG_COUNT
	.align		4
        /*004c*/ 	.byte	0x03, 0x1b
        /*004e*/ 	.short	0x00ff


	//----- nvinfo : EIATTR_NUM_BARRIERS
	.align		4
        /*0050*/ 	.byte	0x02, 0x4c
        /*0052*/ 	.byte	0x01
	.zero		1


	//----- nvinfo : EIATTR_MERCURY_ISA_VERSION
	.align		4
        /*0054*/ 	.byte	0x03, 0x5f
        /*0056*/ 	.short	0x0101


	//----- nvinfo : EIATTR_COOP_GROUP_MASK_REGIDS
	.align		4
        /*0058*/ 	.byte	0x04, 0x29
        /*005a*/ 	.short	(.L_29 - .L_28)


	//   ....[0]....
.L_28:
        /*005c*/ 	.word	0x0500000f


	//   ....[1]....
        /*0060*/ 	.word	0xffffffff


	//   ....[2]....
        /*0064*/ 	.word	0x0500000f


	//   ....[3]....
        /*0068*/ 	.word	0xffffffff


	//   ....[4]....
        /*006c*/ 	.word	0x0500000f


	//   ....[5]....
        /*0070*/ 	.word	0xffffffff


	//   ....[6]....
        /*0074*/ 	.word	0x0500000f


	//   ....[7]....
        /*0078*/ 	.word	0xffffffff


	//   ....[8]....
        /*007c*/ 	.word	0x0500000f


	//   ....[9]....
        /*0080*/ 	.word	0xffffffff


	//   ....[10]....
        /*0084*/ 	.word	0x0500000f


	//   ....[11]....
        /*0088*/ 	.word	0x0500000f


	//   ....[12]....
        /*008c*/ 	.word	0x0500000f


	//   ....[13]....
        /*0090*/ 	.word	0x0500000f


	//   ....[14]....
        /*0094*/ 	.word	0x0500000f


	//   ....[15]....
        /*0098*/ 	.word	0x0500000f


	//   ....[16]....
        /*009c*/ 	.word	0x0500000f


	//   ....[17]....
        /*00a0*/ 	.word	0x0500000f


	//   ....[18]....
        /*00a4*/ 	.word	0x0500000f


	//   ....[19]....
        /*00a8*/ 	.word	0x0500000f


	//----- nvinfo : EIATTR_COOP_GROUP_INSTR_OFFSETS
	.align		4
.L_29:
        /*00ac*/ 	.byte	0x04, 0x28
        /*00ae*/ 	.short	(.L_31 - .L_30)


	//   ....[0]....
.L_30:
        /*00b0*/ 	.word	0x00000fc0


	//   ....[1]....
        /*00b4*/ 	.word	0x000011b0


	//   ....[2]....
        /*00b8*/ 	.word	0x00001330


	//   ....[3]....
        /*00bc*/ 	.word	0x000014d0


	//   ....[4]....
        /*00c0*/ 	.word	0x00001540


	//   ....[5]....
        /*00c4*/ 	.word	0x00001700


	//   ....[6]....
        /*00c8*/ 	.word	0x00001770


	//   ....[7]....
        /*00cc*/ 	.word	0x00001930


	//   ....[8]....
        /*00d0*/ 	.word	0x000019a0


	//   ....[9]....
        /*00d4*/ 	.word	0x00001b60


	//   ....[10]....
        /*00d8*/ 	.word	0x00001c10


	//   ....[11]....
        /*00dc*/ 	.word	0x00001c80


	//   ....[12]....
        /*00e0*/ 	.word	0x00001ce0


	//   ....[13]....
        /*00e4*/ 	.word	0x00001d50


	//   ....[14]....
        /*00e8*/ 	.word	0x00001db0


	//   ....[15]....
        /*00ec*/ 	.word	0x00001e30


	//   ....[16]....
        /*00f0*/ 	.word	0x00001e90


	//   ....[17]....
        /*00f4*/ 	.word	0x00001f10


	//   ....[18]....
        /*00f8*/ 	.word	0x00001f70


	//   ....[19]....
        /*00fc*/ 	.word	0x00001fe0


	//----- nvinfo : EIATTR_VRC_CTA_INIT_COUNT
	.align		4
.L_31:
        /*0100*/ 	.byte	0x02, 0x4a
	.zero		1
	.zero		1


	//----- nvinfo : EIATTR_EXIT_INSTR_OFFSETS
	.align		4
        /*0104*/ 	.byte	0x04, 0x1c
        /*0106*/ 	.short	(.L_33 - .L_32)


	//   ....[0]....
.L_32:
        /*0108*/ 	.word	0x00000dd0


	//   ....[1]....
        /*010c*/ 	.word	0x00001200


	//   ....[2]....
        /*0110*/ 	.word	0x00001b90


	//   ....[3]....
        /*0114*/ 	.word	0x00001be0


	//----- nvinfo : EIATTR_CRS_STACK_SIZE
	.align		4
.L_33:
        /*0118*/ 	.byte	0x04, 0x1e
        /*011a*/ 	.short	(.L_35 - .L_34)
.L_34:
        /*011c*/ 	.word	0x00000000


	//----- nvinfo : EIATTR_CBANK_PARAM_SIZE
	.align		4
.L_35:
        /*0120*/ 	.byte	0x03, 0x19
        /*0122*/ 	.short	0x001c


	//----- nvinfo : EIATTR_PARAM_CBANK
	.align		4
        /*0124*/ 	.byte	0x04, 0x0a
        /*0126*/ 	.short	(.L_37 - .L_36)
	.align		4
.L_36:
        /*0128*/ 	.word	index@(.nv.constant0._ZN32_GLOBAL__N__0d960088_4_k_cu_main16RadixSortScatterEPKfPfPii)
        /*012c*/ 	.short	0x0380
        /*012e*/ 	.short	0x001c


	//----- nvinfo : EIATTR_SW_WAR
	.align		4
.L_37:
        /*0130*/ 	.byte	0x04, 0x36
        /*0132*/ 	.short	(.L_39 - .L_38)
.L_38:
        /*0134*/ 	.word	0x00000008
.L_39:


//--------------------- .nv.info._ZN32_GLOBAL__N__0d960088_4_k_cu_main18RadixSortPrefixSumEPi --------------------------
	.section	.nv.info._ZN32_GLOBAL__N__0d960088_4_k_cu_main18RadixSortPrefixSumEPi,"",@"SHT_CUDA_INFO"
	.sectionflags	@""
	.align	4


	//----- nvinfo : EIATTR_CUDA_API_VERSION
	.align		4
        /*0000*/ 	.byte	0x04, 0x37
        /*0002*/ 	.short	(.L_41 - .L_40)
.L_40:
        /*0004*/ 	.word	0x00000082


	//----- nvinfo : EIATTR_KPARAM_INFO
	.align		4
.L_41:
        /*0008*/ 	.byte	0x04, 0x17
        /*000a*/ 	.short	(.L_43 - .L_42)
.L_42:
        /*000c*/ 	.word	0x00000000
        /*0010*/ 	.short	0x0000
        /*0012*/ 	.short	0x0000
        /*0014*/ 	.byte	0x00, 0xf5, 0x21, 0x00


	//----- nvinfo : EIATTR_SPARSE_MMA_MASK
	.align		4
.L_43:
        /*0018*/ 	.byte	0x03, 0x50
        /*001a*/ 	.short	0x0000


	//----- nvinfo : EIATTR_MAXREG_COUNT
	.align		4
        /*001c*/ 	.byte	0x03, 0x1b
        /*001e*/ 	.short	0x00ff


	//----- nvinfo : EIATTR_NUM_BARRIERS
	.align		4
        /*0020*/ 	.byte	0x02, 0x4c
        /*0022*/ 	.byte	0x01
	.zero		1


	//----- nvinfo : EIATTR_MERCURY_ISA_VERSION
	.align		4
        /*0024*/ 	.byte	0x03, 0x5f
        /*0026*/ 	.short	0x0101


	//----- nvinfo : EIATTR_VRC_CTA_INIT_COUNT
	.align		4
        /*0028*/ 	.byte	0x02, 0x4a
	.zero		1
	.zero		1


	//----- nvinfo : EIATTR_EXIT_INSTR_OFFSETS
	.align		4
        /*002c*/ 	.byte	0x04, 0x1c
        /*002e*/ 	.short	(.L_45 - .L_44)


	//   ....[0]....
.L_44:
        /*0030*/ 	.word	0x00000050


	//   ....[1]....
        /*0034*/ 	.word	0x00000ce0


	//----- nvinfo : EIATTR_CRS_STACK_SIZE
	.align		4
.L_45:
        /*0038*/ 	.byte	0x04, 0x1e
        /*003a*/ 	.short	(.L_47 - .L_46)
.L_46:
        /*003c*/ 	.word	0x00000000


	//----- nvinfo : EIATTR_CBANK_PARAM_SIZE
	.align		4
.L_47:
        /*0040*/ 	.byte	0x03, 0x19
        /*0042*/ 	.short	0x0008


	//----- nvinfo : EIATTR_PARAM_CBANK
	.align		4
        /*0044*/ 	.byte	0x04, 0x0a
        /*0046*/ 	.short	(.L_49 - .L_48)
	.align		4
.L_48:
        /*0048*/ 	.word	index@(.nv.constant0._ZN32_GLOBAL__N__0d960088_4_k_cu_main18RadixSortPrefixSumEPi)
        /*004c*/ 	.short	0x0380
        /*004e*/ 	.short	0x0008


	//----- nvinfo : EIATTR_SW_WAR
	.align		4
.L_49:
        /*0050*/ 	.byte	0x04, 0x36
        /*0052*/ 	.short	(.L_51 - .L_50)
.L_50:
        /*0054*/ 	.word	0x00000008
.L_51:


//--------------------- .nv.info._ZN32_GLOBAL__N__0d960088_4_k_cu_main23RadixSortBuildHistogramEPfPii --------------------------
	.section	.nv.info._ZN32_GLOBAL__N__0d960088_4_k_cu_main23RadixSortBuildHistogramEPfPii,"",@"SHT_CUDA_INFO"
	.sectionflags	@""
	.align	4


	//----- nvinfo : EIATTR_CUDA_API_VERSION
	.align		4
        /*0000*/ 	.byte	0x04, 0x37
        /*0002*/ 	.short	(.L_53 - .L_52)
.L_52:
        /*0004*/ 	.word	0x00000082


	//----- nvinfo : EIATTR_KPARAM_INFO
	.align		4
.L_53:
        /*0008*/ 	.byte	0x04, 0x17
        /*000a*/ 	.short	(.L_55 - .L_54)
.L_54:
        /*000c*/ 	.word	0x00000000
        /*0010*/ 	.short	0x0002
        /*0012*/ 	.short	0x0010
        /*0014*/ 	.byte	0x00, 0xf0, 0x11, 0x00


	//----- nvinfo : EIATTR_KPARAM_INFO
	.align		4
.L_55:
        /*0018*/ 	.byte	0x04, 0x17
        /*001a*/ 	.short	(.L_57 - .L_56)
.L_56:
        /*001c*/ 	.word	0x00000000
        /*0020*/ 	.short	0x0001
        /*0022*/ 	.short	0x0008
        /*0024*/ 	.byte	0x00, 0xf5, 0x21, 0x00


	//----- nvinfo : EIATTR_KPARAM_INFO
	.align		4
.L_57:
        /*0028*/ 	.byte	0x04, 0x17
        /*002a*/ 	.short	(.L_59 - .L_58)
.L_58:
        /*002c*/ 	.word	0x00000000
        /*0030*/ 	.short	0x0000
        /*0032*/ 	.short	0x0000
        /*0034*/ 	.byte	0x00, 0xf5, 0x21, 0x00


	//----- nvinfo : EIATTR_SPARSE_MMA_MASK
	.align		4
.L_59:
        /*0038*/ 	.byte	0x03, 0x50
        /*003a*/ 	.short	0x0000


	//----- nvinfo : EIATTR_MAXREG_COUNT
	.align		4
        /*003c*/ 	.byte	0x03, 0x1b
        /*003e*/ 	.short	0x00ff


	//----- nvinfo : EIATTR_NUM_BARRIERS
	.align		4
        /*0040*/ 	.byte	0x02, 0x4c
        /*0042*/ 	.byte	0x01
	.zero		1


	//----- nvinfo : EIATTR_MERCURY_ISA_VERSION
	.align		4
        /*0044*/ 	.byte	0x03, 0x5f
        /*0046*/ 	.short	0x0101


	//----- nvinfo : EIATTR_VRC_CTA_INIT_COUNT
	.align		4
        /*0048*/ 	.byte	0x02, 0x4a
	.zero		1
	.zero		1


	//----- nvinfo : EIATTR_EXIT_INSTR_OFFSETS
	.align		4
        /*004c*/ 	.byte	0x04, 0x1c
        /*004e*/ 	.short	(.L_61 - .L_60)


	//   ....[0]....
.L_60:
        /*0050*/ 	.word	0x00001ef0


	//   ....[1]....
        /*0054*/ 	.word	0x00001f90


	//----- nvinfo : EIATTR_CRS_STACK_SIZE
	.align		4
.L_61:
        /*0058*/ 	.byte	0x04, 0x1e
        /*005a*/ 	.short	(.L_63 - .L_62)
.L_62:
        /*005c*/ 	.word	0x00000000


	//----- nvinfo : EIATTR_CBANK_PARAM_SIZE
	.align		4
.L_63:
        /*0060*/ 	.byte	0x03, 0x19
        /*0062*/ 	.short	0x0014


	//----- nvinfo : EIATTR_PARAM_CBANK
	.align		4
        /*0064*/ 	.byte	0x04, 0x0a
        /*0066*/ 	.short	(.L_65 - .L_64)
	.align		4
.L_64:
        /*0068*/ 	.word	index@(.nv.constant0._ZN32_GLOBAL__N__0d960088_4_k_cu_main23RadixSortBuildHistogramEPfPii)
        /*006c*/ 	.short	0x0380
        /*006e*/ 	.short	0x0014


	//----- nvinfo : EIATTR_SW_WAR
	.align		4
.L_65:
        /*0070*/ 	.byte	0x04, 0x36
        /*0072*/ 	.short	(.L_67 - .L_66)
.L_66:
        /*0074*/ 	.word	0x00000008
.L_67:


//--------------------- .nv.callgraph             --------------------------
	.section	.nv.callgraph,"",@"SHT_CUDA_CALLGRAPH"
	.align	4
	.sectionentsize	8
	.align		4
        /*0000*/ 	.word	0x00000000
	.align		4
        /*0004*/ 	.word	0xffffffff
	.align		4
        /*0008*/ 	.word	0x00000000
	.align		4
        /*000c*/ 	.word	0xfffffffe
	.align		4
        /*0010*/ 	.word	0x00000000
	.align		4
        /*0014*/ 	.word	0xfffffffd
	.align		4
        /*0018*/ 	.word	0x00000000
	.align		4
        /*001c*/ 	.word	0xfffffffc


//--------------------- .text._ZN32_GLOBAL__N__0d960088_4_k_cu_main16RadixSortScatterEPKfPfPii --------------------------
	.section	.text._ZN32_GLOBAL__N__0d960088_4_k_cu_main16RadixSortScatterEPKfPfPii,"ax",@progbits
	.align	128
.text._ZN32_GLOBAL__N__0d960088_4_k_cu_main16RadixSortScatterEPKfPfPii:
        .type           _ZN32_GLOBAL__N__0d960088_4_k_cu_main16RadixSortScatterEPKfPfPii,@function
        .size           _ZN32_GLOBAL__N__0d960088_4_k_cu_main16RadixSortScatterEPKfPfPii,(.L_x_84 - _ZN32_GLOBAL__N__0d960088_4_k_cu_main16RadixSortScatterEPKfPfPii)
        .other          _ZN32_GLOBAL__N__0d960088_4_k_cu_main16RadixSortScatterEPKfPfPii,@"STO_CUDA_ENTRY STV_DEFAULT"
_ZN32_GLOBAL__N__0d960088_4_k_cu_main16RadixSortScatterEPKfPfPii:
[----:B------:R-:W-:Y:S01]  /*0000*/  LDC R1, c[0x0][0x37c] ;  /* 0x0000df00ff017b82 */ /* 0x000fe20000000800 */
[----:B------:R-:W0:Y:S01]  /*0010*/  S2R R7, SR_TID.X ;  /* 0x0000000000077919 */ /* 0x000e220000002100 */
[----:B------:R-:W1:Y:S01]  /*0020*/  LDCU.64 UR6, c[0x0][0x358] ;  /* 0x00006b00ff0677ac */ /* 0x000e620008000a00 */
[----:B------:R-:W2:Y:S01]  /*0030*/  S2R R26, SR_CTAID.Y ;  /* 0x00000000001a7919 */ /* 0x000ea20000002600 */
[----:B------:R-:W3:Y:S01]  /*0040*/  S2R R6, SR_CTAID.X ;  /* 0x0000000000067919 */ /* 0x000ee20000002500 */
[----:B------:R-:W4:Y:S01]  /*0050*/  S2R R24, SR_CgaCtaId ;  /* 0x0000000000187919 */ /* 0x000f220000008800 */
[----:B------:R-:W-:Y:S01]  /*0060*/  MOV R23, 0x400 ;  /* 0x0000040000177802 */ /* 0x000fe20000000f00 */
[----:B------:R-:W5:Y:S01]  /*0070*/  LDCU UR5, c[0x0][0x398] ;  /* 0x00007300ff0577ac */ /* 0x000f620008000800 */
[----:B0-----:R-:W-:-:S13]  /*0080*/  ISETP.GT.U32.AND P1, PT, R7, 0xff, PT ;  /* 0x000000ff0700780c */ /* 0x001fda0003f24070 */
[----:B------:R-:W0:Y:S01]  /*0090*/  @!P1 LDC.64 R2, c[0x0][0x390] ;  /* 0x0000e400ff029b82 */ /* 0x000e220000000a00 */
[----:B--2---:R-:W-:Y:S02]  /*00a0*/  @!P1 IMAD R0, R26, 0x100fff, RZ ;  /* 0x00100fff1a009824 */ /* 0x004fe400078e02ff */
[----:B---3--:R-:W-:-:S03]  /*00b0*/  @!P1 IMAD R5, R6, 0x100, R7 ;  /* 0x0000010006059824 */ /* 0x008fc600078e0207 */
[----:B------:R-:W-:-:S04]  /*00c0*/  @!P1 SHF.R.U32.HI R0, RZ, 0x4, R0 ;  /* 0x00000004ff009819 */ /* 0x000fc80000011600 */
[----:B------:R-:W-:-:S05]  /*00d0*/  @!P1 LOP3.LUT R0, R0, 0x7ffff00, RZ, 0xc0, !PT ;  /* 0x07ffff0000009812 */ /* 0x000fca00078ec0ff */
[----:B------:R-:W-:-:S04]  /*00e0*/  @!P1 IMAD.IADD R5, R0, 0x1, R5 ;  /* 0x0000000100059824 */ /* 0x000fc800078e0205 */
[----:B0-----:R-:W-:-:S06]  /*00f0*/  @!P1 IMAD.WIDE.U32 R2, R5, 0x4, R2 ;  /* 0x0000000405029825 */ /* 0x001fcc00078e0002 */
[----:B-1----:R0:W2:Y:S01]  /*0100*/  @!P1 LDG.E.CONSTANT R2, desc[UR6][R2.64] ;  /* 0x0000000602029981 */ /* 0x0020a2000c1e9900 */
[----:B------:R-:W-:Y:S01]  /*0110*/  IMAD.SHL.U32 R4, R7, 0x10, RZ ;  /* 0x0000001007047824 */ /* 0x000fe200078e00ff */
[----:B----4-:R-:W-:Y:S01]  /*0120*/  @!P1 LEA R0, R24, R23, 0x18 ;  /* 0x0000001718009211 */ /* 0x010fe200078ec0ff */
[----:B------:R-:W-:Y:S01]  /*0130*/  VIADD R5, R23, 0x400 ;  /* 0x0000040017057836 */ /* 0x000fe20000000000 */
[C---:B------:R-:W-:Y:S01]  /*0140*/  LOP3.LUT R22, R7.reuse, 0x1f, RZ, 0xc0, !PT ;  /* 0x0000001f07167812 */ /* 0x040fe200078ec0ff */
[----:B-----5:R-:W-:Y:S01]  /*0150*/  USHF.L.U32 UR4, UR5, 0x3, URZ ;  /* 0x0000000305047899 */ /* 0x020fe200080006ff */
[----:B------:R-:W-:Y:S01]  /*0160*/  LOP3.LUT R21, R4, 0x3e00, RZ, 0xc0, !PT ;  /* 0x00003e0004157812 */ /* 0x000fe200078ec0ff */
[----:B------:R-:W-:Y:S01]  /*0170*/  BSSY.RECONVERGENT B0, `(.L_x_0) ;  /* 0x00000a8000007945 */ /* 0x000fe20003800200 */
[----:B------:R-:W-:Y:S01]  /*0180*/  LEA R4, R24, R5, 0x18 ;  /* 0x0000000518047211 */ /* 0x000fe200078ec0ff */
[----:B------:R-:W-:Y:S02]  /*0190*/  @!P1 IMAD R5, R7, 0x4, R0 ;  /* 0x0000000407059824 */ /* 0x000fe400078e0200 */
[----:B------:R-:W-:-:S02]  /*01a0*/  IMAD R21, R6, 0x1000, R21 ;  /* 0x0000100006157824 */ /* 0x000fc400078e0215 */
[----:B------:R-:W-:Y:S02]  /*01b0*/  IMAD.SHL.U32 R6, R22, 0x4, RZ ;  /* 0x0000000416067824 */ /* 0x000fe400078e00ff */
[----:B------:R-:W-:Y:S02]  /*01c0*/  IMAD.SHL.U32 R0, R7, 0x20, RZ ;  /* 0x0000002007007824 */ /* 0x000fe400078e00ff */
[----:B0-----:R-:W-:Y:S02]  /*01d0*/  IMAD.IADD R3, R21, 0x1, R6 ;  /* 0x0000000115037824 */ /* 0x001fe400078e0206 */
[----:B------:R-:W-:Y:S02]  /*01e0*/  IMAD R20, R7, 0x4, R4 ;  /* 0x0000000407147824 */ /* 0x000fe400078e0204 */
[----:B------:R-:W-:Y:S01]  /*01f0*/  IMAD.SHL.U32 R26, R26, 0x100000, RZ ;  /* 0x001000001a1a7824 */ /* 0x000fe200078e00ff */
[----:B------:R-:W-:Y:S01]  /*0200*/  ISETP.GT.AND P0, PT, R3, 0xfffff, PT ;  /* 0x000fffff0300780c */ /* 0x000fe20003f04270 */
[----:B--2---:R0:W-:Y:S01]  /*0210*/  @!P1 STS [R5], R2 ;  /* 0x0000000205009388 */ /* 0x0041e20000000800 */
[----:B------:R-:W-:Y:S01]  /*0220*/  BAR.SYNC.DEFER_BLOCKING 0x0 ;  /* 0x0000000000007b1d */ /* 0x000fe20000010000 */
[----:B0-----:R-:W-:Y:S01]  /*0230*/  VIADD R2, R21, 0x200 ;  /* 0x0000020015027836 */ /* 0x001fe20000000000 */
[----:B------:R-:W-:-:S04]  /*0240*/  LOP3.LUT R5, R0, 0x7c00, RZ, 0xc0, !PT ;  /* 0x00007c0000057812 */ /* 0x000fc800078ec0ff */
[----:B------:R-:W-:Y:S01]  /*0250*/  ISETP.GE.OR P0, PT, R3, R2, P0 ;  /* 0x000000020300720c */ /* 0x000fe20000706670 */
[----:B------:R-:W-:Y:S01]  /*0260*/  IMAD.IADD R0, R4, 0x1, R5 ;  /* 0x0000000104007824 */ /* 0x000fe200078e0205 */
[----:B------:R0:W-:Y:S04]  /*0270*/  @!P1 STS [R20], RZ ;  /* 0x000000ff14009388 */ /* 0x0001e80000000800 */
[----:B------:R0:W-:Y:S04]  /*0280*/  @!P1 STS [R20+0x400], RZ ;  /* 0x000400ff14009388 */ /* 0x0001e80000000800 */
[----:B------:R0:W-:Y:S04]  /*0290*/  @!P1 STS [R20+0x800], RZ ;  /* 0x000800ff14009388 */ /* 0x0001e80000000800 */
[----:B------:R0:W-:Y:S04]  /*02a0*/  @!P1 STS [R20+0xc00], RZ ;  /* 0x000c00ff14009388 */ /* 0x0001e80000000800 */
[----:B------:R0:W-:Y:S04]  /*02b0*/  @!P1 STS [R20+0x1000], RZ ;  /* 0x001000ff14009388 */ /* 0x0001e80000000800 */
[----:B------:R0:W-:Y:S04]  /*02c0*/  @!P1 STS [R20+0x1400], RZ ;  /* 0x001400ff14009388 */ /* 0x0001e80000000800 */
[----:B------:R0:W-:Y:S04]  /*02d0*/  @!P1 STS [R20+0x1800], RZ ;  /* 0x001800ff14009388 */ /* 0x0001e80000000800 */
[----:B------:R0:W-:Y:S01]  /*02e0*/  @!P1 STS [R20+0x1c00], RZ ;  /* 0x001c00ff14009388 */ /* 0x0001e20000000800 */
[----:B------:R-:W-:Y:S06]  /*02f0*/  BAR.SYNC.DEFER_BLOCKING 0x0 ;  /* 0x0000000000007b1d */ /* 0x000fec0000010000 */
[----:B------:R-:W-:Y:S05]  /*0300*/  @P0 BRA `(.L_x_1) ;  /* 0x0000000800380947 */ /* 0x000fea0003800000 */
[----:B------:R-:W-:Y:S01]  /*0310*/  LOP3.LUT R6, RZ, R6, RZ, 0x33, !PT ;  /* 0x00000006ff067212 */ /* 0x000fe200078e33ff */
[----:B------:R-:W-:Y:S01]  /*0320*/  BSSY.RECONVERGENT B1, `(.L_x_2) ;  /* 0x000002d000017945 */ /* 0x000fe20003800200 */
[C---:B------:R-:W-:Y:S01]  /*0330*/  VIADDMNMX R4, R3.reuse, 0x80, R2, !PT ;  /* 0x0000008003047846 */ /* 0x040fe20007800102 */
[--C-:B------:R-:W-:Y:S01]  /*0340*/  IMAD.MOV.U32 R25, RZ, RZ, R3.reuse ;  /* 0x000000ffff197224 */ /* 0x100fe200078e0003 */
[----:B------:R-:W-:Y:S02]  /*0350*/  VIMNMX R8, PT, PT, R3, 0xfff80, !PT ;  /* 0x000fff8003087848 */ /* 0x000fe40007fe0100 */
[----:B------:R-:W-:Y:S02]  /*0360*/  IADD3 R4, PT, PT, -R21, R4, R6 ;  /* 0x0000000415047210 */ /* 0x000fe40007ffe106 */
[----:B------:R-:W-:Y:S02]  /*0370*/  IADD3 R8, PT, PT, R8, 0x7f, -R3 ;  /* 0x0000007f08087810 */ /* 0x000fe40007ffe803 */
[----:B------:R-:W-:-:S02]  /*0380*/  SHF.R.U32.HI R4, RZ, 0x7, R4 ;  /* 0x00000007ff047819 */ /* 0x000fc40000011604 */
[----:B------:R-:W-:-:S04]  /*0390*/  SHF.R.U32.HI R5, RZ, 0x7, R8 ;  /* 0x00000007ff057819 */ /* 0x000fc80000011608 */
[----:B------:R-:W-:-:S04]  /*03a0*/  VIMNMX.U32 R4, PT, PT, R4, R5, PT ;  /* 0x0000000504047248 */ /* 0x000fc80003fe0000 */
[C---:B------:R-:W-:Y:S02]  /*03b0*/  LOP3.LUT R5, R4.reuse, 0x3, RZ, 0xc0, !PT ;  /* 0x0000000304057812 */ /* 0x040fe400078ec0ff */
[----:B------:R-:W-:Y:S02]  /*03c0*/  ISETP.GE.U32.AND P0, PT, R4, 0x3, PT ;  /* 0x000000030400780c */ /* 0x000fe40003f06070 */
[----:B------:R-:W-:-:S13]  /*03d0*/  ISETP.NE.AND P2, PT, R5, 0x3, PT ;  /* 0x000000030500780c */ /* 0x000fda0003f45270 */
[----:B------:R-:W-:Y:S05]  /*03e0*/  @!P2 BRA `(.L_x_3) ;  /* 0x000000000080a947 */ /* 0x000fea0003800000 */
[----:B------:R-:W1:Y:S01]  /*03f0*/  LDC.64 R8, c[0x0][0x380] ;  /* 0x0000e000ff087b82 */ /* 0x000e620000000a00 */
[----:B------:R-:W-:Y:S02]  /*0400*/  VIADD R4, R4, 0x1 ;  /* 0x0000000104047836 */ /* 0x000fe40000000000 */
[----:B------:R-:W-:-:S03]  /*0410*/  IMAD.MOV.U32 R25, RZ, RZ, R3 ;  /* 0x000000ffff197224 */ /* 0x000fc600078e0003 */
[----:B------:R-:W-:-:S05]  /*0420*/  LOP3.LUT R4, R4, 0x3, RZ, 0xc0, !PT ;  /* 0x0000000304047812 */ /* 0x000fca00078ec0ff */
[----:B------:R-:W-:Y:S02]  /*0430*/  IMAD.MOV R10, RZ, RZ, -R4 ;  /* 0x000000ffff0a7224 */ /* 0x000fe400078e0a04 */
[----:B-1----:R-:W-:-:S07]  /*0440*/  IMAD.WIDE.U32 R8, R26, 0x4, R8 ;  /* 0x000000041a087825 */ /* 0x002fce00078e0008 */
.L_x_4:
[----:B-1----:R-:W-:-:S06]  /*0450*/  IMAD.WIDE R4, R25, 0x4, R8 ;  /* 0x0000000419047825 */ /* 0x002fcc00078e0208 */
[----:B------:R-:W2:Y:S01]  /*0460*/  LDG.E.128.CONSTANT R4, desc[UR6][R4.64] ;  /* 0x0000000604047981 */ /* 0x000ea2000c1e9d00 */
[----:B------:R-:W-:Y:S02]  /*0470*/  VIADD R10, R10, 0x1 ;  /* 0x000000010a0a7836 */ /* 0x000fe40000000000 */
[----:B------:R-:W-:-:S03]  /*0480*/  VIADD R25, R25, 0x80 ;  /* 0x0000008019197836 */ /* 0x000fc60000000000 */
[----:B------:R-:W-:Y:S02]  /*0490*/  ISETP.NE.AND P2, PT, R10, RZ, PT ;  /* 0x000000ff0a00720c */ /* 0x000fe40003f45270 */
[----:B--2---:R-:W-:Y:S02]  /*04a0*/  SHF.R.U32.HI R11, RZ, UR4, R4 ;  /* 0x00000004ff0b7c19 */ /* 0x004fe40008011604 */
[----:B------:R-:W-:Y:S02]  /*04b0*/  SHF.R.U32.HI R12, RZ, UR4, R5 ;  /* 0x00000004ff0c7c19 */ /* 0x000fe40008011605 */
[----:B------:R-:W-:Y:S01]  /*04c0*/  SHF.R.U32.HI R6, RZ, UR4, R6 ;  /* 0x00000004ff067c19 */ /* 0x000fe20008011606 */
[----:B------:R-:W-:Y:S01]  /*04d0*/  IMAD.SHL.U32 R11, R11, 0x4, RZ ;  /* 0x000000040b0b7824 */ /* 0x000fe200078e00ff */
[----:B------:R-:W-:Y:S01]  /*04e0*/  SHF.R.U32.HI R7, RZ, UR4, R7 ;  /* 0x00000004ff077c19 */ /* 0x000fe20008011607 */
[----:B------:R-:W-:Y:S02]  /*04f0*/  IMAD.SHL.U32 R12, R12, 0x4, RZ ;  /* 0x000000040c0c7824 */ /* 0x000fe400078e00ff */
[----:B------:R-:W-:Y:S01]  /*0500*/  IMAD.SHL.U32 R6, R6, 0x4, RZ ;  /* 0x0000000406067824 */ /* 0x000fe200078e00ff */
[----:B------:R-:W-:Y:S01]  /*0510*/  LOP3.LUT R11, R11, 0x3fc, RZ, 0xc0, !PT ;  /* 0x000003fc0b0b7812 */ /* 0x000fe200078ec0ff */
[----:B------:R-:W-:Y:S01]  /*0520*/  IMAD.SHL.U32 R13, R7, 0x4, RZ ;  /* 0x00000004070d7824 */ /* 0x000fe200078e00ff */
[----:B------:R-:W-:-:S02]  /*0530*/  LOP3.LUT R7, R12, 0x3fc, RZ, 0xc0, !PT ;  /* 0x000003fc0c077812 */ /* 0x000fc400078ec0ff */
[----:B------:R-:W-:Y:S01]  /*0540*/  LOP3.LUT R5, R6, 0x3fc, RZ, 0xc0, !PT ;  /* 0x000003fc06057812 */ /* 0x000fe200078ec0ff */
[C---:B------:R-:W-:Y:S01]  /*0550*/  IMAD.IADD R11, R0.reuse, 0x1, R11 ;  /* 0x00000001000b7824 */ /* 0x040fe200078e020b */
[----:B------:R-:W-:Y:S01]  /*0560*/  LOP3.LUT R13, R13, 0x3fc, RZ, 0xc0, !PT ;  /* 0x000003fc0d0d7812 */ /* 0x000fe200078ec0ff */
[C---:B------:R-:W-:Y:S02]  /*0570*/  IMAD.IADD R7, R0.reuse, 0x1, R7 ;  /* 0x0000000100077824 */ /* 0x040fe400078e0207 */
[C---:B------:R-:W-:Y:S01]  /*0580*/  IMAD.IADD R5, R0.reuse, 0x1, R5 ;  /* 0x0000000100057824 */ /* 0x040fe200078e0205 */
[----:B------:R1:W-:Y:S01]  /*0590*/  ATOMS.POPC.INC.32 RZ, [R11+URZ] ;  /* 0x000000000bff7f8c */ /* 0x0003e2000d8000ff */
[----:B------:R-:W-:-:S03]  /*05a0*/  IMAD.IADD R13, R0, 0x1, R13 ;  /* 0x00000001000d7824 */ /* 0x000fc600078e020d */
[----:B------:R1:W-:Y:S04]  /*05b0*/  ATOMS.POPC.INC.32 RZ, [R7+URZ] ;  /* 0x0000000007ff7f8c */ /* 0x0003e8000d8000ff */
[----:B------:R1:W-:Y:S04]  /*05c0*/  ATOMS.POPC.INC.32 RZ, [R5+URZ] ;  /* 0x0000000005ff7f8c */ /* 0x0003e8000d8000ff */
[----:B------:R1:W-:Y:S01]  /*05d0*/  ATOMS.POPC.INC.32 RZ, [R13+URZ] ;  /* 0x000000000dff7f8c */ /* 0x0003e2000d8000ff */
[----:B------:R-:W-:Y:S05]  /*05e0*/  @P2 BRA `(.L_x_4) ;  /* 0xfffffffc00982947 */ /* 0x000fea000383ffff */
.L_x_3:
[----:B------:R-:W-:Y:S05]  /*05f0*/  BSYNC.RECONVERGENT B1 ;  /* 0x0000000000017941 */ /* 0x000fea0003800200 */
.L_x_2:
[----:B------:R-:W-:Y:S05]  /*0600*/  @!P0 BRA `(.L_x_1) ;  /* 0x0000000400788947 */ /* 0x000fea0003800000 */
[----:B------:R-:W2:Y:S01]  /*0610*/  LDC.64 R28, c[0x0][0x380] ;  /* 0x0000e000ff1c7b82 */ /* 0x000ea20000000a00 */
[----:B------:R-:W-:Y:S02]  /*0620*/  VIADD R27, R25, 0x200 ;  /* 0x00000200191b7836 */ /* 0x000fe40000000000 */
[----:B--2---:R-:W-:-:S07]  /*0630*/  IMAD.WIDE.U32 R28, R26, 0x4, R28 ;  /* 0x000000041a1c7825 */ /* 0x004fce00078e001c */
.L_x_5:
[----:B---3--:R-:W-:-:S05]  /*0640*/  IMAD.WIDE R16, R25, 0x4, R28 ;  /* 0x0000000419107825 */ /* 0x008fca00078e021c */
[----:B-1----:R-:W2:Y:S04]  /*0650*/  LDG.E.128.CONSTANT R4, desc[UR6][R16.64] ;  /* 0x0000000610047981 */ /* 0x002ea8000c1e9d00 */
[----:B------:R-:W3:Y:S04]  /*0660*/  LDG.E.128.CONSTANT R8, desc[UR6][R16.64+0x200] ;  /* 0x0002000610087981 */ /* 0x000ee8000c1e9d00 */
[----:B------:R-:W4:Y:S04]  /*0670*/  LDG.E.128.CONSTANT R12, desc[UR6][R16.64+0x400] ;  /* 0x00040006100c7981 */ /* 0x000f28000c1e9d00 */
[----:B------:R-:W5:Y:S01]  /*0680*/  LDG.E.128.CONSTANT R16, desc[UR6][R16.64+0x600] ;  /* 0x0006000610107981 */ /* 0x000f62000c1e9d00 */
[----:B------:R-:W-:Y:S01]  /*0690*/  ISETP.GE.AND P0, PT, R27, R2, PT ;  /* 0x000000021b00720c */ /* 0x000fe20003f06270 */
[----:B------:R-:W-:Y:S01]  /*06a0*/  VIADD R25, R25, 0x200 ;  /* 0x0000020019197836 */ /* 0x000fe20000000000 */
[----:B--2---:R-:W-:-:S02]  /*06b0*/  SHF.R.U32.HI R4, RZ, UR4, R4 ;  /* 0x00000004ff047c19 */ /* 0x004fc40008011604 */
[----:B------:R-:W-:Y:S02]  /*06c0*/  SHF.R.U32.HI R5, RZ, UR4, R5 ;  /* 0x00000004ff057c19 */ /* 0x000fe40008011605 */
[----:B------:R-:W-:Y:S01]  /*06d0*/  SHF.R.U32.HI R6, RZ, UR4, R6 ;  /* 0x00000004ff067c19 */ /* 0x000fe20008011606 */
[----:B------:R-:W-:Y:S01]  /*06e0*/  IMAD.SHL.U32 R4, R4, 0x4, RZ ;  /* 0x0000000404047824 */ /* 0x000fe200078e00ff */
[----:B------:R-:W-:Y:S01]  /*06f0*/  SHF.R.U32.HI R7, RZ, UR4, R7 ;  /* 0x00000004ff077c19 */ /* 0x000fe20008011607 */
[----:B------:R-:W-:Y:S01]  /*0700*/  IMAD.SHL.U32 R5, R5, 0x4, RZ ;  /* 0x0000000405057824 */ /* 0x000fe200078e00ff */
[----:B---3--:R-:W-:Y:S01]  /*0710*/  SHF.R.U32.HI R8, RZ, UR4, R8 ;  /* 0x00000004ff087c19 */ /* 0x008fe20008011608 */
[----:B------:R-:W-:Y:S01]  /*0720*/  IMAD.SHL.U32 R6, R6, 0x4, RZ ;  /* 0x0000000406067824 */ /* 0x000fe200078e00ff */
[----:B------:R-:W-:Y:S01]  /*0730*/  LOP3.LUT R4, R4, 0x3fc, RZ, 0xc0, !PT ;  /* 0x000003fc04047812 */ /* 0x000fe200078ec0ff */
[----:B------:R-:W-:Y:S01]  /*0740*/  IMAD.SHL.U32 R7, R7, 0x4, RZ ;  /* 0x0000000407077824 */ /* 0x000fe200078e00ff */
[----:B------:R-:W-:Y:S01]  /*0750*/  LOP3.LUT R5, R5, 0x3fc, RZ, 0xc0, !PT ;  /* 0x000003fc05057812 */ /* 0x000fe200078ec0ff */
[----:B------:R-:W-:Y:S01]  /*0760*/  IMAD.SHL.U32 R8, R8, 0x4, RZ ;  /* 0x0000000408087824 */ /* 0x000fe200078e00ff */
[----:B------:R-:W-:Y:S01]  /*0770*/  LOP3.LUT R6, R6, 0x3fc, RZ, 0xc0, !PT ;  /* 0x000003fc06067812 */ /* 0x000fe200078ec0ff */
[C---:B------:R-:W-:Y:S01]  /*0780*/  IMAD.IADD R4, R0.reuse, 0x1, R4 ;  /* 0x0000000100047824 */ /* 0x040fe200078e0204 */
[----:B------:R-:W-:Y:S01]  /*0790*/  LOP3.LUT R7, R7, 0x3fc, RZ, 0xc0, !PT ;  /* 0x000003fc07077812 */ /* 0x000fe200078ec0ff */
[C---:B------:R-:W-:Y:S01]  /*07a0*/  IMAD.IADD R5, R0.reuse, 0x1, R5 ;  /* 0x0000000100057824 */ /* 0x040fe200078e0205 */
[----:B------:R-:W-:Y:S01]  /*07b0*/  SHF.R.U32.HI R9, RZ, UR4, R9 ;  /* 0x00000004ff097c19 */ /* 0x000fe20008011609 */
[C---:B------:R-:W-:Y:S01]  /*07c0*/  IMAD.IADD R6, R0.reuse, 0x1, R6 ;  /* 0x0000000100067824 */ /* 0x040fe200078e0206 */
[----:B------:R-:W-:Y:S01]  /*07d0*/  ATOMS.POPC.INC.32 RZ, [R4+URZ] ;  /* 0x0000000004ff7f8c */ /* 0x000fe2000d8000ff */
[----:B------:R-:W-:Y:S01]  /*07e0*/  SHF.R.U32.HI R10, RZ, UR4, R10 ;  /* 0x00000004ff0a7c19 */ /* 0x000fe2000801160a */
[----:B------:R-:W-:Y:S01]  /*07f0*/  IMAD.IADD R7, R0, 0x1, R7 ;  /* 0x0000000100077824 */ /* 0x000fe200078e0207 */
[----:B------:R-:W-:Y:S01]  /*0800*/  SHF.R.U32.HI R11, RZ, UR4, R11 ;  /* 0x00000004ff0b7c19 */ /* 0x000fe2000801160b */
[----:B------:R1:W-:Y:S01]  /*0810*/  ATOMS.POPC.INC.32 RZ, [R5+URZ] ;  /* 0x0000000005ff7f8c */ /* 0x0003e2000d8000ff */
[----:B----4-:R-:W-:Y:S01]  /*0820*/  SHF.R.U32.HI R12, RZ, UR4, R12 ;  /* 0x00000004ff0c7c19 */ /* 0x010fe2000801160c */
[----:B------:R-:W-:Y:S01]  /*0830*/  IMAD.SHL.U32 R9, R9, 0x4, RZ ;  /* 0x0000000409097824 */ /* 0x000fe200078e00ff */
[----:B------:R-:W-:Y:S01]  /*0840*/  SHF.R.U32.HI R13, RZ, UR4, R13 ;  /* 0x00000004ff0d7c19 */ /* 0x000fe2000801160d */
[----:B------:R-:W-:Y:S01]  /*0850*/  IMAD.SHL.U32 R10, R10, 0x4, RZ ;  /* 0x000000040a0a7824 */ /* 0x000fe200078e00ff */
[----:B------:R-:W-:Y:S01]  /*0860*/  ATOMS.POPC.INC.32 RZ, [R6+URZ] ;  /* 0x0000000006ff7f8c */ /* 0x000fe2000d8000ff */
[----:B------:R-:W-:Y:S01]  /*0870*/  IMAD.SHL.U32 R11, R11, 0x4, RZ ;  /* 0x000000040b0b7824 */ /* 0x000fe200078e00ff */
[----:B------:R-:W-:Y:S01]  /*0880*/  LOP3.LUT R9, R9, 0x3fc, RZ, 0xc0, !PT ;  /* 0x000003fc09097812 */ /* 0x000fe200078ec0ff */
[----:B------:R-:W-:Y:S01]  /*0890*/  IMAD.SHL.U32 R12, R12, 0x4, RZ ;  /* 0x000000040c0c7824 */ /* 0x000fe200078e00ff */
[----:B-1----:R-:W-:Y:S01]  /*08a0*/  LOP3.LUT R5, R8, 0x3fc, RZ, 0xc0, !PT ;  /* 0x000003fc08057812 */ /* 0x002fe200078ec0ff */
[----:B------:R1:W-:Y:S01]  /*08b0*/  ATOMS.POPC.INC.32 RZ, [R7+URZ] ;  /* 0x0000000007ff7f8c */ /* 0x0003e2000d8000ff */
[----:B------:R-:W-:Y:S01]  /*08c0*/  SHF.R.U32.HI R14, RZ, UR4, R14 ;  /* 0x00000004ff0e7c19 */ /* 0x000fe2000801160e */
[C---:B------:R-:W-:Y:S01]  /*08d0*/  IMAD.IADD R9, R0.reuse, 0x1, R9 ;  /* 0x0000000100097824 */ /* 0x040fe200078e0209 */
[----:B------:R-:W-:Y:S01]  /*08e0*/  LOP3.LUT R11, R11, 0x3fc, RZ, 0xc0, !PT ;  /* 0x000003fc0b0b7812 */ /* 0x000fe200078ec0ff */
[----:B------:R-:W-:Y:S01]  /*08f0*/  IMAD.IADD R5, R0, 0x1, R5 ;  /* 0x0000000100057824 */ /* 0x000fe200078e0205 */
[----:B------:R-:W-:Y:S01]  /*0900*/  SHF.R.U32.HI R15, RZ, UR4, R15 ;  /* 0x00000004ff0f7c19 */ /* 0x000fe2000801160f */
[----:B------:R-:W-:Y:S01]  /*0910*/  IMAD.SHL.U32 R13, R13, 0x4, RZ ;  /* 0x000000040d0d7824 */ /* 0x000fe200078e00ff */
[----:B-----5:R-:W-:Y:S01]  /*0920*/  SHF.R.U32.HI R16, RZ, UR4, R16 ;  /* 0x00000004ff107c19 */ /* 0x020fe20008011610 */
[----:B------:R-:W-:Y:S01]  /*0930*/  IMAD.SHL.U32 R14, R14, 0x4, RZ ;  /* 0x000000040e0e7824 */ /* 0x000fe200078e00ff */
[----:B-1----:R-:W-:Y:S01]  /*0940*/  LOP3.LUT R7, R10, 0x3fc, RZ, 0xc0, !PT ;  /* 0x000003fc0a077812 */ /* 0x002fe200078ec0ff */
[----:B------:R1:W-:Y:S01]  /*0950*/  ATOMS.POPC.INC.32 RZ, [R5+URZ] ;  /* 0x0000000005ff7f8c */ /* 0x0003e2000d8000ff */
[----:B------:R-:W-:Y:S01]  /*0960*/  SHF.R.U32.HI R17, RZ, UR4, R17 ;  /* 0x00000004ff117c19 */ /* 0x000fe20008011611 */
[C---:B------:R-:W-:Y:S01]  /*0970*/  IMAD.IADD R11, R0.reuse, 0x1, R11 ;  /* 0x00000001000b7824 */ /* 0x040fe200078e020b */
[----:B------:R-:W-:Y:S01]  /*0980*/  SHF.R.U32.HI R18, RZ, UR4, R18 ;  /* 0x00000004ff127c19 */ /* 0x000fe20008011612 */
[----:B------:R-:W-:Y:S01]  /*0990*/  IMAD.IADD R7, R0, 0x1, R7 ;  /* 0x0000000100077824 */ /* 0x000fe200078e0207 */
[----:B------:R-:W-:Y:S01]  /*09a0*/  SHF.R.U32.HI R19, RZ, UR4, R19 ;  /* 0x00000004ff137c19 */ /* 0x000fe20008011613 */
[----:B------:R-:W-:Y:S01]  /*09b0*/  IMAD.SHL.U32 R15, R15, 0x4, RZ ;  /* 0x000000040f0f7824 */ /* 0x000fe200078e00ff */
[----:B------:R2:W-:Y:S01]  /*09c0*/  ATOMS.POPC.INC.32 RZ, [R9+URZ] ;  /* 0x0000000009ff7f8c */ /* 0x0005e2000d8000ff */
[----:B-1----:R-:W-:Y:S01]  /*09d0*/  LOP3.LUT R5, R12, 0x3fc, RZ, 0xc0, !PT ;  /* 0x000003fc0c057812 */ /* 0x002fe200078ec0ff */
[----:B------:R-:W-:Y:S01]  /*09e0*/  IMAD.SHL.U32 R16, R16, 0x4, RZ ;  /* 0x0000000410107824 */ /* 0x000fe200078e00ff */
[----:B------:R-:W-:Y:S01]  /*09f0*/  LOP3.LUT R13, R13, 0x3fc, RZ, 0xc0, !PT ;  /* 0x000003fc0d0d7812 */ /* 0x000fe200078ec0ff */
[----:B------:R-:W-:Y:S01]  /*0a00*/  IMAD.SHL.U32 R17, R17, 0x4, RZ ;  /* 0x0000000411117824 */ /* 0x000fe200078e00ff */
[----:B------:R1:W-:Y:S01]  /*0a10*/  ATOMS.POPC.INC.32 RZ, [R7+URZ] ;  /* 0x0000000007ff7f8c */ /* 0x0003e2000d8000ff */
[----:B------:R-:W-:Y:S01]  /*0a20*/  IMAD.IADD R5, R0, 0x1, R5 ;  /* 0x0000000100057824 */ /* 0x000fe200078e0205 */
[----:B------:R-:W-:Y:S01]  /*0a30*/  LOP3.LUT R15, R15, 0x3fc, RZ, 0xc0, !PT ;  /* 0x000003fc0f0f7812 */ /* 0x000fe200078ec0ff */
[----:B------:R-:W-:Y:S01]  /*0a40*/  VIADD R4, R27, 0xfffffe00 ;  /* 0xfffffe001b047836 */ /* 0x000fe20000000000 */
[----:B--2---:R-:W-:Y:S01]  /*0a50*/  LOP3.LUT R9, R14, 0x3fc, RZ, 0xc0, !PT ;  /* 0x000003fc0e097812 */ /* 0x004fe200078ec0ff */
[----:B------:R-:W-:Y:S01]  /*0a60*/  IMAD.SHL.U32 R18, R18, 0x4, RZ ;  /* 0x0000000412127824 */ /* 0x000fe200078e00ff */
[----:B------:R-:W-:Y:S01]  /*0a70*/  ATOMS.POPC.INC.32 RZ, [R11+URZ] ;  /* 0x000000000bff7f8c */ /* 0x000fe2000d8000ff */
[----:B------:R-:W-:Y:S01]  /*0a80*/  IMAD.SHL.U32 R19, R19, 0x4, RZ ;  /* 0x0000000413137824 */ /* 0x000fe200078e00ff */
[----:B------:R-:W-:Y:S01]  /*0a90*/  LOP3.LUT R17, R17, 0x3fc, RZ, 0xc0, !PT ;  /* 0x000003fc11117812 */ /* 0x000fe200078ec0ff */
[----:B------:R-:W-:Y:S01]  /*0aa0*/  IMAD.IADD R13, R0, 0x1, R13 ;  /* 0x00000001000d7824 */ /* 0x000fe200078e020d */
[----:B------:R2:W-:Y:S01]  /*0ab0*/  ATOMS.POPC.INC.32 RZ, [R5+URZ] ;  /* 0x0000000005ff7f8c */ /* 0x0005e2000d8000ff */
[----:B------:R-:W-:Y:S01]  /*0ac0*/  ISETP.LT.AND P2, PT, R4, 0xffe00, PT ;  /* 0x000ffe000400780c */ /* 0x000fe20003f41270 */
[----:B------:R-:W-:Y:S01]  /*0ad0*/  IMAD.IADD R9, R0, 0x1, R9 ;  /* 0x0000000100097824 */ /* 0x000fe200078e0209 */
[----:B-1----:R-:W-:Y:S01]  /*0ae0*/  LOP3.LUT R7, R18, 0x3fc, RZ, 0xc0, !PT ;  /* 0x000003fc12077812 */ /* 0x002fe200078ec0ff */
[C---:B------:R-:W-:Y:S01]  /*0af0*/  IMAD.IADD R15, R0.reuse, 0x1, R15 ;  /* 0x00000001000f7824 */ /* 0x040fe200078e020f */
[----:B------:R-:W-:Y:S01]  /*0b00*/  LOP3.LUT R19, R19, 0x3fc, RZ, 0xc0, !PT ;  /* 0x000003fc13137812 */ /* 0x000fe200078ec0ff */
[----:B------:R-:W-:Y:S01]  /*0b10*/  IMAD.IADD R17, R0, 0x1, R17 ;  /* 0x0000000100117824 */ /* 0x000fe200078e0211 */
[----:B------:R3:W-:Y:S01]  /*0b20*/  ATOMS.POPC.INC.32 RZ, [R13+URZ] ;  /* 0x000000000dff7f8c */ /* 0x0007e2000d8000ff */
[----:B--2---:R-:W-:Y:S01]  /*0b30*/  LOP3.LUT R5, R16, 0x3fc, RZ, 0xc0, !PT ;  /* 0x000003fc10057812 */ /* 0x004fe200078ec0ff */
[----:B------:R-:W-:-:S02]  /*0b40*/  IMAD.IADD R7, R0, 0x1, R7 ;  /* 0x0000000100077824 */ /* 0x000fc400078e0207 */
[----:B------:R3:W-:Y:S01]  /*0b50*/  ATOMS.POPC.INC.32 RZ, [R9+URZ] ;  /* 0x0000000009ff7f8c */ /* 0x0007e2000d8000ff */
[C---:B------:R-:W-:Y:S02]  /*0b60*/  IMAD.IADD R19, R0.reuse, 0x1, R19 ;  /* 0x0000000100137824 */ /* 0x040fe400078e0213 */
[----:B------:R-:W-:Y:S01]  /*0b70*/  IMAD.IADD R5, R0, 0x1, R5 ;  /* 0x0000000100057824 */ /* 0x000fe200078e0205 */
[----:B------:R3:W-:Y:S01]  /*0b80*/  ATOMS.POPC.INC.32 RZ, [R15+URZ] ;  /* 0x000000000fff7f8c */ /* 0x0007e2000d8000ff */
[----:B------:R-:W-:-:S03]  /*0b90*/  VIADD R27, R27, 0x200 ;  /* 0x000002001b1b7836 */ /* 0x000fc60000000000 */
[----:B------:R3:W-:Y:S04]  /*0ba0*/  ATOMS.POPC.INC.32 RZ, [R5+URZ] ;  /* 0x0000000005ff7f8c */ /* 0x0007e8000d8000ff */
[----:B------:R3:W-:Y:S04]  /*0bb0*/  ATOMS.POPC.INC.32 RZ, [R17+URZ] ;  /* 0x0000000011ff7f8c */ /* 0x0007e8000d8000ff */
[----:B------:R3:W-:Y:S04]  /*0bc0*/  ATOMS.POPC.INC.32 RZ, [R7+URZ] ;  /* 0x0000000007ff7f8c */ /* 0x0007e8000d8000ff */
[----:B------:R3:W-:Y:S01]  /*0bd0*/  ATOMS.POPC.INC.32 RZ, [R19+URZ] ;  /* 0x0000000013ff7f8c */ /* 0x0007e2000d8000ff */
[----:B------:R-:W-:Y:S05]  /*0be0*/  @!P0 BRA P2, `(.L_x_5) ;  /* 0xfffffff800948947 */ /* 0x000fea000103ffff */
.L_x_1:
[----:B------:R-:W-:Y:S05]  /*0bf0*/  BSYNC.RECONVERGENT B0 ;  /* 0x0000000000007941 */ /* 0x000fea0003800200 */
.L_x_0:
[----:B---3--:R-:W-:Y:S01]  /*0c00*/  IMAD R17, R22, -0x3, R3 ;  /* 0xfffffffd16117824 */ /* 0x008fe200078e0203 */
[----:B------:R-:W-:Y:S04]  /*0c10*/  BAR.SYNC.DEFER_BLOCKING 0x0 ;  /* 0x0000000000007b1d */ /* 0x000fe80000010000 */
[C---:B------:R-:W-:Y:S02]  /*0c20*/  ISETP.GT.AND P0, PT, R17.reuse, 0xfffff, PT ;  /* 0x000fffff1100780c */ /* 0x040fe40003f04270 */
[----:B------:R-:W-:Y:S02]  /*0c30*/  BSSY.RECONVERGENT B0, `(.L_x_6) ;  /* 0x0000018000007945 */ /* 0x000fe40003800200 */
[----:B------:R-:W-:Y:S02]  /*0c40*/  ISETP.GE.OR P0, PT, R17, R2, P0 ;  /* 0x000000021100720c */ /* 0x000fe40000706670 */
[----:B------:R-:W-:Y:S11]  /*0c50*/  @P1 BRA `(.L_x_7) ;  /* 0x0000000000541947 */ /* 0x000ff60003800000 */
[----:B------:R-:W2:Y:S04]  /*0c60*/  LDS R3, [R20] ;  /* 0x0000000014037984 */ /* 0x000ea80000000800 */
[----:B------:R-:W1:Y:S04]  /*0c70*/  LDS R4, [R20+0x400] ;  /* 0x0004000014047984 */ /* 0x000e680000000800 */
[----:B------:R-:W3:Y:S04]  /*0c80*/  LDS R6, [R20+0x800] ;  /* 0x0008000014067984 */ /* 0x000ee80000000800 */
[----:B------:R-:W4:Y:S04]  /*0c90*/  LDS R8, [R20+0xc00] ;  /* 0x000c000014087984 */ /* 0x000f280000000800 */
[----:B------:R-:W5:Y:S04]  /*0ca0*/  LDS R10, [R20+0x1000] ;  /* 0x00100000140a7984 */ /* 0x000f680000000800 */
[----:B------:R-:W0:Y:S04]  /*0cb0*/  LDS R12, [R20+0x1400] ;  /* 0x00140000140c7984 */ /* 0x000e280000000800 */
[----:B------:R-:W0:Y:S04]  /*0cc0*/  LDS R14, [R20+0x1800] ;  /* 0x00180000140e7984 */ /* 0x000e280000000800 */
[----:B------:R0:W-:Y:S04]  /*0cd0*/  STS [R20], RZ ;  /* 0x000000ff14007388 */ /* 0x0001e80000000800 */
[----:B--2---:R2:W-:Y:S01]  /*0ce0*/  STS [R20+0x400], R3 ;  /* 0x0004000314007388 */ /* 0x0045e20000000800 */
[----:B-1----:R-:W-:-:S04]  /*0cf0*/  IMAD.IADD R5, R3, 0x1, R4 ;  /* 0x0000000103057824 */ /* 0x002fc800078e0204 */
[----:B---3--:R-:W-:Y:S01]  /*0d00*/  IMAD.IADD R7, R5, 0x1, R6 ;  /* 0x0000000105077824 */ /* 0x008fe200078e0206 */
[----:B------:R2:W-:Y:S03]  /*0d10*/  STS [R20+0x800], R5 ;  /* 0x0008000514007388 */ /* 0x0005e60000000800 */
[----:B----4-:R-:W-:Y:S01]  /*0d20*/  IMAD.IADD R9, R7, 0x1, R8 ;  /* 0x0000000107097824 */ /* 0x010fe200078e0208 */
[----:B------:R2:W-:Y:S03]  /*0d30*/  STS [R20+0xc00], R7 ;  /* 0x000c000714007388 */ /* 0x0005e60000000800 */
[----:B-----5:R-:W-:Y:S01]  /*0d40*/  IMAD.IADD R11, R9, 0x1, R10 ;  /* 0x00000001090b7824 */ /* 0x020fe200078e020a */
[----:B------:R2:W-:Y:S03]  /*0d50*/  STS [R20+0x1000], R9 ;  /* 0x0010000914007388 */ /* 0x0005e60000000800 */
[----:B0-----:R-:W-:Y:S01]  /*0d60*/  IMAD.IADD R13, R11, 0x1, R12 ;  /* 0x000000010b0d7824 */ /* 0x001fe200078e020c */
[----:B------:R2:W-:Y:S03]  /*0d70*/  STS [R20+0x1400], R11 ;  /* 0x0014000b14007388 */ /* 0x0005e60000000800 */
[----:B------:R-:W-:Y:S01]  /*0d80*/  IMAD.IADD R15, R13, 0x1, R14 ;  /* 0x000000010d0f7824 */ /* 0x000fe200078e020e */
[----:B------:R2:W-:Y:S04]  /*0d90*/  STS [R20+0x1800], R13 ;  /* 0x0018000d14007388 */ /* 0x0005e80000000800 */
[----:B------:R2:W-:Y:S02]  /*0da0*/  STS [R20+0x1c00], R15 ;  /* 0x001c000f14007388 */ /* 0x0005e40000000800 */
.L_x_7:
[----:B------:R-:W-:Y:S05]  /*0db0*/  BSYNC.RECONVERGENT B0 ;  /* 0x0000000000007941 */ /* 0x000fea0003800200 */
.L_x_6:
[----:B------:R-:W-:Y:S06]  /*0dc0*/  BAR.SYNC.DEFER_BLOCKING 0x0 ;  /* 0x0000000000007b1d */ /* 0x000fec0000010000 */
[----:B------:R-:W-:Y:S05]  /*0dd0*/  @P0 EXIT ;  /* 0x000000000000094d */ /* 0x000fea0003800000 */
[----:B--2---:R-:W-:Y:S01]  /*0de0*/  IMAD.MOV.U32 R3, RZ, RZ, R17 ;  /* 0x000000ffff037224 */ /* 0x004fe200078e0011 */
[----:B-1----:R-:W-:Y:S01]  /*0df0*/  LOP3.LUT R7, RZ, R22, RZ, 0x33, !PT ;  /* 0x00000016ff077212 */ /* 0x002fe200078e33ff */
[----:B------:R-:W1:Y:S01]  /*0e00*/  LDC.64 R4, c[0x0][0x388] ;  /* 0x0000e200ff047b82 */ /* 0x000e620000000a00 */
[----:B------:R-:W-:Y:S01]  /*0e10*/  IMAD.MOV.U32 R9, RZ, RZ, -0x1 ;  /* 0xffffffffff097424 */ /* 0x000fe200078e00ff */
[----:B------:R-:W-:Y:S01]  /*0e20*/  BSSY B0, `(.L_x_8) ;  /* 0x000003c000007945 */ /* 0x000fe20003800000 */
[C---:B------:R-:W-:Y:S02]  /*0e30*/  VIADDMNMX R6, R3.reuse, 0x20, R2, !PT ;  /* 0x0000002003067846 */ /* 0x040fe40007800102 */
[----:B------:R-:W-:Y:S02]  /*0e40*/  VIMNMX R8, PT, PT, R3, 0xfffe0, !PT ;  /* 0x000fffe003087848 */ /* 0x000fe40007fe0100 */
[----:B------:R-:W-:Y:S02]  /*0e50*/  IADD3 R6, PT, PT, -R21, R6, R7 ;  /* 0x0000000615067210 */ /* 0x000fe40007ffe107 */
[----:B------:R-:W-:-:S02]  /*0e60*/  IADD3 R8, PT, PT, R8, 0x1f, -R3 ;  /* 0x0000001f08087810 */ /* 0x000fc40007ffe803 */
[----:B------:R-:W-:Y:S02]  /*0e70*/  SHF.R.U32.HI R6, RZ, 0x5, R6 ;  /* 0x00000005ff067819 */ /* 0x000fe40000011606 */
[----:B------:R-:W-:-:S04]  /*0e80*/  SHF.R.U32.HI R7, RZ, 0x5, R8 ;  /* 0x00000005ff077819 */ /* 0x000fc80000011608 */
[----:B------:R-:W-:-:S04]  /*0e90*/  VIMNMX.U32 R7, PT, PT, R6, R7, PT ;  /* 0x0000000706077248 */ /* 0x000fc80003fe0000 */
[----:B------:R-:W-:Y:S01]  /*0ea0*/  LOP3.LUT R6, R7, 0x3, RZ, 0xc0, !PT ;  /* 0x0000000307067812 */ /* 0x000fe200078ec0ff */
[----:B-1----:R-:W-:-:S03]  /*0eb0*/  IMAD.WIDE.U32 R4, R26, 0x4, R4 ;  /* 0x000000041a047825 */ /* 0x002fc600078e0004 */
[----:B------:R-:W-:Y:S02]  /*0ec0*/  ISETP.NE.AND P0, PT, R6, 0x3, PT ;  /* 0x000000030600780c */ /* 0x000fe40003f05270 */
[----:B------:R-:W-:-:S11]  /*0ed0*/  SHF.L.U32 R6, R9, R22, RZ ;  /* 0x0000001609067219 */ /* 0x000fd600000006ff */
[----:B------:R-:W-:Y:S05]  /*0ee0*/  @!P0 BRA `(.L_x_9) ;  /* 0x0000000000bc8947 */ /* 0x000fea0003800000 */
[----:B------:R-:W1:Y:S01]  /*0ef0*/  LDC.64 R8, c[0x0][0x380] ;  /* 0x0000e000ff087b82 */ /* 0x000e620000000a00 */
[----:B------:R-:W-:Y:S01]  /*0f00*/  VIADD R10, R7, 0x1 ;  /* 0x00000001070a7836 */ /* 0x000fe20000000000 */
[----:B------:R-:W-:-:S04]  /*0f10*/  LEA R23, R24, R23, 0x18 ;  /* 0x0000001718177211 */ /* 0x000fc800078ec0ff */
[----:B------:R-:W-:-:S05]  /*0f20*/  LOP3.LUT R10, R10, 0x3, RZ, 0xc0, !PT ;  /* 0x000000030a0a7812 */ /* 0x000fca00078ec0ff */
[----:B------:R-:W-:Y:S02]  /*0f30*/  IMAD.MOV R12, RZ, RZ, -R10 ;  /* 0x000000ffff0c7224 */ /* 0x000fe400078e0a0a */
[----:B-1----:R-:W-:-:S07]  /*0f40*/  IMAD.WIDE.U32 R8, R26, 0x4, R8 ;  /* 0x000000041a087825 */ /* 0x002fce00078e0008 */
.L_x_14:
[----:B-1----:R-:W-:-:S05]  /*0f50*/  IMAD.WIDE R10, R3, 0x4, R8 ;  /* 0x00000004030a7825 */ /* 0x002fca00078e0208 */
[----:B------:R-:W2:Y:S01]  /*0f60*/  LDG.E.CONSTANT R13, desc[UR6][R10.64] ;  /* 0x000000060a0d7981 */ /* 0x000ea2000c1e9900 */
[----:B------:R-:W-:-:S04]  /*0f70*/  VOTE.ANY R15, PT, PT ;  /* 0x00000000000f7806 */ /* 0x000fc800038e0100 */
[----:B------:R-:W-:Y:S02]  /*0f80*/  R2UR UR8, R15 ;  /* 0x000000000f0872ca */ /* 0x000fe400000e0000 */
[----:B--2---:R-:W-:-:S04]  /*0f90*/  SHF.R.U32.HI R16, RZ, UR4, R13 ;  /* 0x00000004ff107c19 */ /* 0x004fc8000801160d */
[----:B------:R-:W-:-:S07]  /*0fa0*/  LOP3.LUT R14, R16, 0xff, RZ, 0xc0, !PT ;  /* 0x000000ff100e7812 */ /* 0x000fce00078ec0ff */
[----:B------:R-:W-:Y:S05]  /*0fb0*/  BRA.DIV UR8, `(.L_x_10) ;  /* 0x0000000e080c7947 */ /* 0x000fea000b800000 */
[----:B------:R1:W2:Y:S02]  /*0fc0*/  MATCH.ANY R15, R14 ;  /* 0x000000000e0f73a1 */ /* 0x0002a400000e8000 */
.L_x_32:
[----:B------:R-:W-:Y:S01]  /*0fd0*/  IMAD.SHL.U32 R16, R16, 0x4, RZ ;  /* 0x0000000410107824 */ /* 0x000fe200078e00ff */
[----:B--2---:R-:W-:Y:S01]  /*0fe0*/  LOP3.LUT R10, R15, R6, RZ, 0x30, !PT ;  /* 0x000000060f0a7212 */ /* 0x004fe200078e30ff */
[----:B------:R-:W-:Y:S01]  /*0ff0*/  UISETP.GE.AND UP0, UPT, UR5, 0x3, UPT ;  /* 0x000000030500788c */ /* 0x000fe2000bf06270 */
[----:B------:R-:W-:Y:S02]  /*1000*/  VIADD R12, R12, 0x1 ;  /* 0x000000010c0c7836 */ /* 0x000fe40000000000 */
[----:B------:R-:W-:Y:S01]  /*1010*/  LOP3.LUT R16, R16, 0x3fc, RZ, 0xc0, !PT ;  /* 0x000003fc10107812 */ /* 0x000fe200078ec0ff */
[----:B------:R-:W2:Y:S02]  /*1020*/  POPC R11, R10 ;  /* 0x0000000a000b7309 */ /* 0x000ea40000000000 */
[----:B------:R-:W-:Y:S02]  /*1030*/  ISETP.NE.AND P1, PT, R12, RZ, PT ;  /* 0x000000ff0c00720c */ /* 0x000fe40003f25270 */
[----:B------:R-:W-:-:S02]  /*1040*/  IMAD.IADD R17, R23, 0x1, R16 ;  /* 0x0000000117117824 */ /* 0x000fc400078e0210 */
[----:B-1----:R-:W-:-:S04]  /*1050*/  IMAD.IADD R14, R0, 0x1, R16 ;  /* 0x00000001000e7824 */ /* 0x002fc800078e0210 */
[----:B------:R-:W-:Y:S04]  /*1060*/  LDS R17, [R17] ;  /* 0x0000000011117984 */ /* 0x000fe80000000800 */
[----:B------:R-:W2:Y:S02]  /*1070*/  LDS R16, [R14] ;  /* 0x000000000e107984 */ /* 0x000ea40000000800 */
[----:B--2---:R-:W-:Y:S01]  /*1080*/  IADD3 R11, PT, PT, R11, R17, R16 ;  /* 0x000000110b0b7210 */ /* 0x004fe20007ffe010 */
[----:B------:R-:W-:Y:S06]  /*1090*/  BRA.U !UP0, `(.L_x_11) ;  /* 0x00000001081c7547 */ /* 0x000fec000b800000 */
[----:B------:R-:W-:Y:S01]  /*10a0*/  IMAD.MOV.U32 R18, RZ, RZ, -0x1 ;  /* 0xffffffffff127424 */ /* 0x000fe200078e00ff */
[----:B------:R-:W-:Y:S01]  /*10b0*/  ISETP.GT.AND P0, PT, R13, -0x1, PT ;  /* 0xffffffff0d00780c */ /* 0x000fe20003f04270 */
[----:B------:R-:W-:-:S03]  /*10c0*/  IMAD.WIDE R10, R11, 0x4, R4 ;  /* 0x000000040b0a7825 */ /* 0x000fc600078e0204 */
[----:B------:R-:W-:-:S04]  /*10d0*/  SEL R18, R18, 0x80000000, P0 ;  /* 0x8000000012127807 */ /* 0x000fc80000000000 */
[----:B------:R-:W-:-:S05]  /*10e0*/  LOP3.LUT R13, R18, R13, RZ, 0x3c, !PT ;  /* 0x0000000d120d7212 */ /* 0x000fca00078e3cff */
[----:B------:R1:W-:Y:S01]  /*10f0*/  STG.E desc[UR6][R10.64], R13 ;  /* 0x0000000d0a007986 */ /* 0x0003e2000c101906 */
[----:B------:R-:W-:Y:S05]  /*1100*/  BRA `(.L_x_12) ;  /* 0x0000000000087947 */ /* 0x000fea0003800000 */
.L_x_11:
[----:B------:R-:W-:-:S05]  /*1110*/  IMAD.WIDE R10, R11, 0x4, R4 ;  /* 0x000000040b0a7825 */ /* 0x000fca00078e0204 */
[----:B------:R2:W-:Y:S02]  /*1120*/  STG.E desc[UR6][R10.64], R13 ;  /* 0x0000000d0a007986 */ /* 0x0005e4000c101906 */
.L_x_12:
[----:B-12---:R-:W1:Y:S01]  /*1130*/  BREV R10, R15 ;  /* 0x0000000f000a7301 */ /* 0x006e620000000000 */
[----:B------:R-:W-:-:S07]  /*1140*/  UMOV UR8, 0xffffffff ;  /* 0xffffffff00087882 */ /* 0x000fce0000000000 */
[----:B-1----:R-:W1:Y:S02]  /*1150*/  FLO.U32.SH R11, R10 ;  /* 0x0000000a000b7300 */ /* 0x002e6400000e0400 */
[----:B-1----:R-:W-:-:S13]  /*1160*/  ISETP.NE.AND P0, PT, R22, R11, PT ;  /* 0x0000000b1600720c */ /* 0x002fda0003f05270 */
[----:B------:R-:W1:Y:S02]  /*1170*/  @!P0 POPC R11, R15 ;  /* 0x0000000f000b8309 */ /* 0x000e640000000000 */
[----:B-1----:R-:W-:-:S05]  /*1180*/  @!P0 IMAD.IADD R11, R16, 0x1, R11 ;  /* 0x00000001100b8824 */ /* 0x002fca00078e020b */
[----:B------:R1:W-:Y:S01]  /*1190*/  @!P0 STS [R14], R11 ;  /* 0x0000000b0e008388 */ /* 0x0003e20000000800 */
[----:B------:R-:W-:Y:S05]  /*11a0*/  BRA.DIV UR8, `(.L_x_13) ;  /* 0x0000000a08a87947 */ /* 0x000fea000b800000 */
[----:B------:R-:W-:Y:S01]  /*11b0*/  NOP ;  /* 0x0000000000007918 */ /* 0x000fe20000000000 */
.L_x_35:
[----:B------:R-:W-:Y:S01]  /*11c0*/  VIADD R3, R3, 0x20 ;  /* 0x0000002003037836 */ /* 0x000fe20000000000 */
[----:B------:R-:W-:Y:S06]  /*11d0*/  @P1 BRA `(.L_x_14) ;  /* 0xfffffffc005c1947 */ /* 0x000fec000383ffff */
.L_x_9:
[----:B------:R-:W-:Y:S05]  /*11e0*/  BSYNC B0 ;  /* 0x0000000000007941 */ /* 0x000fea0003800000 */
.L_x_8:
[----:B------:R-:W-:-:S13]  /*11f0*/  ISETP.GE.U32.AND P0, PT, R7, 0x3, PT ;  /* 0x000000030700780c */ /* 0x000fda0003f06070 */
[----:B------:R-:W-:Y:S05]  /*1200*/  @!P0 EXIT ;  /* 0x000000000000894d */ /* 0x000fea0003800000 */
[----:B------:R-:W2:Y:S01]  /*1210*/  LDC.64 R8, c[0x0][0x380] ;  /* 0x0000e000ff087b82 */ /* 0x000ea20000000a00 */
[----:B------:R-:W3:Y:S01]  /*1220*/  S2R R10, SR_CgaCtaId ;  /* 0x00000000000a7919 */ /* 0x000ee20000008800 */
[----:B------:R-:W-:-:S06]  /*1230*/  VIADD R13, R3, 0x80 ;  /* 0x00000080030d7836 */ /* 0x000fcc0000000000 */
[----:B------:R-:W4:Y:S08]  /*1240*/  LDC R7, c[0x0][0x398] ;  /* 0x0000e600ff077b82 */ /* 0x000f300000000800 */
[----:B------:R-:W0:Y:S01]  /*1250*/  LDC R16, c[0x0][0x398] ;  /* 0x0000e600ff107b82 */ /* 0x000e220000000800 */
[----:B--2---:R-:W-:-:S03]  /*1260*/  IMAD.WIDE.U32 R8, R26, 0x4, R8 ;  /* 0x000000041a087825 */ /* 0x004fc600078e0008 */
[----:B------:R-:W-:Y:S02]  /*1270*/  IADD3 R8, P1, PT, R8, 0x100, RZ ;  /* 0x0000010008087810 */ /* 0x000fe40007f3e0ff */
[----:B----4-:R-:W-:Y:S02]  /*1280*/  ISETP.GT.AND P0, PT, R7, 0x2, PT ;  /* 0x000000020700780c */ /* 0x010fe40003f04270 */
[----:B------:R-:W-:Y:S01]  /*1290*/  MOV R7, 0x400 ;  /* 0x0000040000077802 */ /* 0x000fe20000000f00 */
[----:B------:R-:W-:-:S03]  /*12a0*/  IMAD.X R9, RZ, RZ, R9, P1 ;  /* 0x000000ffff097224 */ /* 0x000fc600008e0609 */
[----:B---3--:R-:W-:-:S07]  /*12b0*/  LEA R7, R10, R7, 0x18 ;  /* 0x000000070a077211 */ /* 0x008fce00078ec0ff */
.L_x_29:
[----:B01----:R-:W-:-:S05]  /*12c0*/  IMAD.WIDE R10, R3, 0x4, R8 ;  /* 0x00000004030a7825 */ /* 0x003fca00078e0208 */
[----:B------:R-:W2:Y:S01]  /*12d0*/  LDG.E.CONSTANT R12, desc[UR6][R10.64+-0x100] ;  /* 0xffff00060a0c7981 */ /* 0x000ea2000c1e9900 */
[----:B------:R-:W-:-:S04]  /*12e0*/  VOTE.ANY R15, PT, PT ;  /* 0x00000000000f7806 */ /* 0x000fc800038e0100 */
[----:B------:R-:W-:Y:S02]  /*12f0*/  R2UR UR8, R15 ;  /* 0x000000000f0872ca */ /* 0x000fe400000e0000 */
[----:B--2---:R-:W-:-:S04]  /*1300*/  SHF.R.U32.HI R17, RZ, UR4, R12 ;  /* 0x00000004ff117c19 */ /* 0x004fc8000801160c */
[----:B------:R-:W-:-:S07]  /*1310*/  LOP3.LUT R14, R17, 0xff, RZ, 0xc0, !PT ;  /* 0x000000ff110e7812 */ /* 0x000fce00078ec0ff */
[----:B------:R-:W-:Y:S05]  /*1320*/  BRA.DIV UR8, `(.L_x_15) ;  /* 0x0000000a08647947 */ /* 0x000fea000b800000 */
[----:B------:R1:W2:Y:S02]  /*1330*/  MATCH.ANY R15, R14 ;  /* 0x000000000e0f73a1 */ /* 0x0002a400000e8000 */
.L_x_38:
[----:B------:R-:W-:Y:S01]  /*1340*/  IMAD.SHL.U32 R17, R17, 0x4, RZ ;  /* 0x0000000411117824 */ /* 0x000fe200078e00ff */
[----:B0-2---:R-:W0:Y:S01]  /*1350*/  BREV R20, R15 ;  /* 0x0000000f00147301 */ /* 0x005e220000000000 */
[----:B------:R-:W-:Y:S01]  /*1360*/  LOP3.LUT R18, R15, R6, RZ, 0x30, !PT ;  /* 0x000000060f127212 */ /* 0x000fe200078e30ff */
[----:B------:R-:W-:Y:S01]  /*1370*/  @P0 IMAD.MOV.U32 R25, RZ, RZ, -0x1 ;  /* 0xffffffffff190424 */ /* 0x000fe200078e00ff */
[----:B------:R-:W-:Y:S01]  /*1380*/  @P0 ISETP.GT.AND P1, PT, R12, -0x1, PT ;  /* 0xffffffff0c00080c */ /* 0x000fe20003f24270 */
[----:B------:R-:W-:Y:S01]  /*1390*/  UMOV UR8, 0xffffffff ;  /* 0xffffffff00087882 */ /* 0x000fe20000000000 */
[----:B------:R-:W-:-:S03]  /*13a0*/  LOP3.LUT R17, R17, 0x3fc, RZ, 0xc0, !PT ;  /* 0x000003fc11117812 */ /* 0x000fc600078ec0ff */
[----:B------:R-:W-:Y:S02]  /*13b0*/  POPC R18, R18 ;  /* 0x0000001200127309 */ /* 0x000fe40000000000 */
[--C-:B-1----:R-:W-:Y:S02]  /*13c0*/  IMAD.IADD R14, R7, 0x1, R17.reuse ;  /* 0x00000001070e7824 */ /* 0x102fe400078e0211 */
[----:B------:R-:W-:-:S03]  /*13d0*/  IMAD.IADD R17, R0, 0x1, R17 ;  /* 0x0000000100117824 */ /* 0x000fc600078e0211 */
[----:B------:R-:W-:Y:S01]  /*13e0*/  LDS R19, [R14] ;  /* 0x000000000e137984 */ /* 0x000fe20000000800 */
[----:B0-----:R-:W0:Y:S03]  /*13f0*/  FLO.U32.SH R21, R20 ;  /* 0x0000001400157300 */ /* 0x001e2600000e0400 */
[----:B------:R-:W1:Y:S01]  /*1400*/  LDS R24, [R17] ;  /* 0x0000000011187984 */ /* 0x000e620000000800 */
[----:B0-----:R-:W-:-:S13]  /*1410*/  ISETP.NE.AND P2, PT, R22, R21, PT ;  /* 0x000000151600720c */ /* 0x001fda0003f45270 */
[----:B------:R-:W0:Y:S01]  /*1420*/  @!P2 POPC R21, R15 ;  /* 0x0000000f0015a309 */ /* 0x000e220000000000 */
[----:B-1----:R-:W-:Y:S01]  /*1430*/  IADD3 R23, PT, PT, R18, R19, R24 ;  /* 0x0000001312177210 */ /* 0x002fe20007ffe018 */
[----:B0-----:R-:W-:Y:S01]  /*1440*/  @!P2 IMAD.IADD R24, R24, 0x1, R21 ;  /* 0x000000011818a824 */ /* 0x001fe200078e0215 */
[----:B------:R-:W-:Y:S02]  /*1450*/  @P0 SEL R19, R25, 0x80000000, P1 ;  /* 0x8000000019130807 */ /* 0x000fe40000800000 */
[----:B------:R-:W-:Y:S01]  /*1460*/  ISETP.GE.AND P1, PT, R16, 0x3, PT ;  /* 0x000000031000780c */ /* 0x000fe20003f26270 */
[----:B------:R-:W-:Y:S01]  /*1470*/  IMAD.WIDE R14, R23, 0x4, R4 ;  /* 0x00000004170e7825 */ /* 0x000fe200078e0204 */
[----:B------:R-:W-:Y:S01]  /*1480*/  @P0 LOP3.LUT R19, R19, R12, RZ, 0x3c, !PT ;  /* 0x0000000c13130212 */ /* 0x000fe200078e3cff */
[----:B------:R0:W-:Y:S04]  /*1490*/  @!P2 STS [R17], R24 ;  /* 0x000000181100a388 */ /* 0x0001e80000000800 */
[----:B------:R0:W-:Y:S04]  /*14a0*/  @!P0 STG.E desc[UR6][R14.64], R12 ;  /* 0x0000000c0e008986 */ /* 0x0001e8000c101906 */
[----:B------:R0:W-:Y:S01]  /*14b0*/  @P0 STG.E desc[UR6][R14.64], R19 ;  /* 0x000000130e000986 */ /* 0x0001e2000c101906 */
[----:B------:R-:W-:Y:S05]  /*14c0*/  BRA.DIV UR8, `(.L_x_16) ;  /* 0x0000000a08147947 */ /* 0x000fea000b800000 */
[----:B------:R-:W-:Y:S01]  /*14d0*/  NOP ;  /* 0x0000000000007918 */ /* 0x000fe20000000000 */
.L_x_41:
[----:B0-----:R-:W2:Y:S01]  /*14e0*/  LDG.E.CONSTANT R17, desc[UR6][R10.64+-0x80] ;  /* 0xffff80060a117981 */ /* 0x001ea2000c1e9900 */
[----:B------:R-:W-:-:S04]  /*14f0*/  VOTE.ANY R15, PT, PT ;  /* 0x00000000000f7806 */ /* 0x000fc800038e0100 */
[----:B------:R-:W-:Y:S02]  /*1500*/  R2UR UR8, R15 ;  /* 0x000000000f0872ca */ /* 0x000fe400000e0000 */
[----:B--2---:R-:W-:-:S04]  /*1510*/  SHF.R.U32.HI R12, RZ, UR4, R17 ;  /* 0x00000004ff0c7c19 */ /* 0x004fc80008011611 */
[----:B------:R-:W-:-:S07]  /*1520*/  LOP3.LUT R14, R12, 0xff, RZ, 0xc0, !PT ;  /* 0x000000ff0c0e7812 */ /* 0x000fce00078ec0ff */
[----:B------:R-:W-:Y:S05]  /*1530*/  BRA.DIV UR8, `(.L_x_17) ;  /* 0x0000000a08147947 */ /* 0x000fea000b800000 */
[----:B------:R0:W1:Y:S02]  /*1540*/  MATCH.ANY R19, R14 ;  /* 0x000000000e1373a1 */ /* 0x00006400000e8000 */
.L_x_44:
[----:B------:R-:W-:Y:S01]  /*1550*/  IMAD.SHL.U32 R12, R12, 0x4, RZ ;  /* 0x000000040c0c7824 */ /* 0x000fe200078e00ff */
[----:B01----:R-:W-:-:S04]  /*1560*/  LOP3.LUT R14, R19, R6, RZ, 0x30, !PT ;  /* 0x00000006130e7212 */ /* 0x003fc800078e30ff */
[----:B------:R-:W-:Y:S01]  /*1570*/  LOP3.LUT R12, R12, 0x3fc, RZ, 0xc0, !PT ;  /* 0x000003fc0c0c7812 */ /* 0x000fe200078ec0ff */
[----:B------:R-:W0:Y:S04]  /*1580*/  POPC R15, R14 ;  /* 0x0000000e000f7309 */ /* 0x000e280000000000 */
[--C-:B------:R-:W-:Y:S02]  /*1590*/  IMAD.IADD R20, R7, 0x1, R12.reuse ;  /* 0x0000000107147824 */ /* 0x100fe400078e020c */
[----:B------:R-:W-:-:S04]  /*15a0*/  IMAD.IADD R12, R0, 0x1, R12 ;  /* 0x00000001000c7824 */ /* 0x000fc800078e020c */
[----:B------:R-:W-:Y:S04]  /*15b0*/  LDS R20, [R20] ;  /* 0x0000000014147984 */ /* 0x000fe80000000800 */
[----:B------:R-:W0:Y:S02]  /*15c0*/  LDS R18, [R12] ;  /* 0x000000000c127984 */ /* 0x000e240000000800 */
[----:B0-----:R-:W-:Y:S01]  /*15d0*/  IADD3 R15, PT, PT, R15, R20, R18 ;  /* 0x000000140f0f7210 */ /* 0x001fe20007ffe012 */
[----:B------:R-:W-:Y:S06]  /*15e0*/  @!P1 BRA `(.L_x_18) ;  /* 0x00000000001c9947 */ /* 0x000fec0003800000 */
[----:B------:R-:W-:Y:S01]  /*15f0*/  IMAD.MOV.U32 R20, RZ, RZ, -0x1 ;  /* 0xffffffffff147424 */ /* 0x000fe200078e00ff */
[----:B------:R-:W-:Y:S01]  /*1600*/  ISETP.GT.AND P2, PT, R17, -0x1, PT ;  /* 0xffffffff1100780c */ /* 0x000fe20003f44270 */
[----:B------:R-:W-:-:S03]  /*1610*/  IMAD.WIDE R14, R15, 0x4, R4 ;  /* 0x000000040f0e7825 */ /* 0x000fc600078e0204 */
[----:B------:R-:W-:-:S04]  /*1620*/  SEL R20, R20, 0x80000000, P2 ;  /* 0x8000000014147807 */ /* 0x000fc80001000000 */
[----:B------:R-:W-:-:S05]  /*1630*/  LOP3.LUT R17, R20, R17, RZ, 0x3c, !PT ;  /* 0x0000001114117212 */ /* 0x000fca00078e3cff */
[----:B------:R1:W-:Y:S01]  /*1640*/  STG.E desc[UR6][R14.64], R17 ;  /* 0x000000110e007986 */ /* 0x0003e2000c101906 */
[----:B------:R-:W-:Y:S05]  /*1650*/  BRA `(.L_x_19) ;  /* 0x0000000000087947 */ /* 0x000fea0003800000 */
.L_x_18:
[----:B------:R-:W-:-:S05]  /*1660*/  IMAD.WIDE R14, R15, 0x4, R4 ;  /* 0x000000040f0e7825 */ /* 0x000fca00078e0204 */
[----:B------:R0:W-:Y:S02]  /*1670*/  STG.E desc[UR6][R14.64], R17 ;  /* 0x000000110e007986 */ /* 0x0001e4000c101906 */
.L_x_19:
[----:B01----:R-:W0:Y:S01]  /*1680*/  BREV R14, R19 ;  /* 0x00000013000e7301 */ /* 0x003e220000000000 */
[----:B------:R-:W-:-:S07]  /*1690*/  UMOV UR8, 0xffffffff ;  /* 0xffffffff00087882 */ /* 0x000fce0000000000 */
[----:B0-----:R-:W0:Y:S02]  /*16a0*/  FLO.U32.SH R15, R14 ;  /* 0x0000000e000f7300 */ /* 0x001e2400000e0400 */
[----:B0-----:R-:W-:-:S13]  /*16b0*/  ISETP.NE.AND P2, PT, R22, R15, PT ;  /* 0x0000000f1600720c */ /* 0x001fda0003f45270 */
[----:B------:R-:W0:Y:S02]  /*16c0*/  @!P2 POPC R15, R19 ;  /* 0x00000013000fa309 */ /* 0x000e240000000000 */
[----:B0-----:R-:W-:-:S05]  /*16d0*/  @!P2 IMAD.IADD R15, R18, 0x1, R15 ;  /* 0x00000001120fa824 */ /* 0x001fca00078e020f */
[----:B------:R0:W-:Y:S01]  /*16e0*/  @!P2 STS [R12], R15 ;  /* 0x0000000f0c00a388 */ /* 0x0001e20000000800 */
[----:B------:R-:W-:Y:S05]  /*16f0*/  BRA.DIV UR8, `(.L_x_20) ;  /* 0x0000000608c07947 */ /* 0x000fea000b800000 */
[----:B------:R-:W-:Y:S01]  /*1700*/  NOP ;  /* 0x0000000000007918 */ /* 0x000fe20000000000 */
.L_x_47:
[----:B------:R-:W2:Y:S01]  /*1710*/  LDG.E.CONSTANT R17, desc[UR6][R10.64] ;  /* 0x000000060a117981 */ /* 0x000ea2000c1e9900 */
[----:B0-----:R-:W-:-:S04]  /*1720*/  VOTE.ANY R15, PT, PT ;  /* 0x00000000000f7806 */ /* 0x001fc800038e0100 */
[----:B------:R-:W-:Y:S02]  /*1730*/  R2UR UR8, R15 ;  /* 0x000000000f0872ca */ /* 0x000fe400000e0000 */
[----:B--2---:R-:W-:-:S04]  /*1740*/  SHF.R.U32.HI R12, RZ, UR4, R17 ;  /* 0x00000004ff0c7c19 */ /* 0x004fc80008011611 */
[----:B------:R-:W-:-:S07]  /*1750*/  LOP3.LUT R14, R12, 0xff, RZ, 0xc0, !PT ;  /* 0x000000ff0c0e7812 */ /* 0x000fce00078ec0ff */
[----:B------:R-:W-:Y:S05]  /*1760*/  BRA.DIV UR8, `(.L_x_21) ;  /* 0x0000000608c07947 */ /* 0x000fea000b800000 */
[----:B------:R0:W1:Y:S02]  /*1770*/  MATCH.ANY R19, R14 ;  /* 0x000000000e1373a1 */ /* 0x00006400000e8000 */
.L_x_50:
        /* <DEDUP_REMOVED lines=17> */
.L_x_22:
[----:B------:R-:W-:-:S05]  /*1890*/  IMAD.WIDE R14, R15, 0x4, R4 ;  /* 0x000000040f0e7825 */ /* 0x000fca00078e0204 */
[----:B------:R1:W-:Y:S02]  /*18a0*/  STG.E desc[UR6][R14.64], R17 ;  /* 0x000000110e007986 */ /* 0x0003e4000c101906 */
.L_x_23:
        /* <DEDUP_REMOVED lines=9> */
.L_x_53:
[----:B------:R-:W2:Y:S01]  /*1940*/  LDG.E.CONSTANT R17, desc[UR6][R10.64+0x80] ;  /* 0x000080060a117981 */ /* 0x000ea2000c1e9900 */
[----:B0-----:R-:W-:-:S04]  /*1950*/  VOTE.ANY R15, PT, PT ;  /* 0x00000000000f7806 */ /* 0x001fc800038e0100 */
[----:B------:R-:W-:Y:S02]  /*1960*/  R2UR UR8, R15 ;  /* 0x000000000f0872ca */ /* 0x000fe400000e0000 */
[----:B--2---:R-:W-:-:S04]  /*1970*/  SHF.R.U32.HI R12, RZ, UR4, R17 ;  /* 0x00000004ff0c7c19 */ /* 0x004fc80008011611 */
[----:B------:R-:W-:-:S07]  /*1980*/  LOP3.LUT R14, R12, 0xff, RZ, 0xc0, !PT ;  /* 0x000000ff0c0e7812 */ /* 0x000fce00078ec0ff */
[----:B------:R-:W-:Y:S05]  /*1990*/  BRA.DIV UR8, `(.L_x_25) ;  /* 0x00000006086c7947 */ /* 0x000fea000b800000 */
[----:B------:R0:W1:Y:S02]  /*19a0*/  MATCH.ANY R15, R14 ;  /* 0x000000000e0f73a1 */ /* 0x00006400000e8000 */
.L_x_56:
[----:B------:R-:W-:Y:S01]  /*19b0*/  IMAD.SHL.U32 R12, R12, 0x4, RZ ;  /* 0x000000040c0c7824 */ /* 0x000fe200078e00ff */
[----:B-1----:R-:W-:-:S04]  /*19c0*/  LOP3.LUT R10, R15, R6, RZ, 0x30, !PT ;  /* 0x000000060f0a7212 */ /* 0x002fc800078e30ff */
[----:B------:R-:W-:Y:S01]  /*19d0*/  LOP3.LUT R12, R12, 0x3fc, RZ, 0xc0, !PT ;  /* 0x000003fc0c0c7812 */ /* 0x000fe200078ec0ff */
[----:B------:R-:W1:Y:S04]  /*19e0*/  POPC R11, R10 ;  /* 0x0000000a000b7309 */ /* 0x000e680000000000 */
[--C-:B------:R-:W-:Y:S02]  /*19f0*/  IMAD.IADD R18, R7, 0x1, R12.reuse ;  /* 0x0000000107127824 */ /* 0x100fe400078e020c */
[----:B------:R-:W-:-:S04]  /*1a00*/  IMAD.IADD R12, R0, 0x1, R12 ;  /* 0x00000001000c7824 */ /* 0x000fc800078e020c */
[----:B------:R-:W-:Y:S04]  /*1a10*/  LDS R18, [R18] ;  /* 0x0000000012127984 */ /* 0x000fe80000000800 */
[----:B0-----:R-:W1:Y:S02]  /*1a20*/  LDS R14, [R12] ;  /* 0x000000000c0e7984 */ /* 0x001e640000000800 */
[----:B-1----:R-:W-:Y:S01]  /*1a30*/  IADD3 R11, PT, PT, R11, R18, R14 ;  /* 0x000000120b0b7210 */ /* 0x002fe20007ffe00e */
        /* <DEDUP_REMOVED lines=8> */
.L_x_26:
[----:B------:R-:W-:-:S05]  /*1ac0*/  IMAD.WIDE R10, R11, 0x4, R4 ;  /* 0x000000040b0a7825 */ /* 0x000fca00078e0204 */
[----:B------:R0:W-:Y:S02]  /*1ad0*/  STG.E desc[UR6][R10.64], R17 ;  /* 0x000000110a007986 */ /* 0x0001e4000c101906 */
.L_x_27:
        /* <DEDUP_REMOVED lines=9> */
.L_x_59:
[----:B------:R-:W-:-:S05]  /*1b70*/  VIADD R10, R13, 0xffffff80 ;  /* 0xffffff800d0a7836 */ /* 0x000fca0000000000 */
[----:B------:R-:W-:-:S13]  /*1b80*/  ISETP.GE.AND P1, PT, R10, 0xfff80, PT ;  /* 0x000fff800a00780c */ /* 0x000fda0003f26270 */
[----:B------:R-:W-:Y:S05]  /*1b90*/  @P1 EXIT ;  /* 0x000000000000194d */ /* 0x000fea0003800000 */
[----:B------:R-:W-:Y:S01]  /*1ba0*/  ISETP.GE.AND P1, PT, R13, R2, PT ;  /* 0x000000020d00720c */ /* 0x000fe20003f26270 */
[----:B------:R-:W-:Y:S02]  /*1bb0*/  VIADD R3, R3, 0x80 ;  /* 0x0000008003037836 */ /* 0x000fe40000000000 */
[----:B------:R-:W-:-:S10]  /*1bc0*/  VIADD R13, R13, 0x80 ;  /* 0x000000800d0d7836 */ /* 0x000fd40000000000 */
[----:B------:R-:W-:Y:S05]  /*1bd0*/  @!P1 BRA `(.L_x_29) ;  /* 0xfffffff400b89947 */ /* 0x000fea000383ffff */
[----:B------:R-:W-:Y:S05]  /*1be0*/  EXIT ;  /* 0x000000000000794d */ /* 0x000fea0003800000 */
.L_x_10:
[----:B------:R-:W-:Y:S01]  /*1bf0*/  BSSY B1, `(.L_x_30) ;  /* 0x0000004000017945 */ /* 0x000fe20003800000 */
[----:B0-----:R-:W-:Y:S05]  /*1c00*/  WARPSYNC.COLLECTIVE R15, `(.L_x_31) ;  /* 0x000000000f087348 */ /* 0x001fea0003c00000 */
[----:B------:R1:W2:Y:S02]  /*1c10*/  MATCH.ANY R15, R14 ;  /* 0x000000000e0f73a1 */ /* 0x0002a400000e8000 */
[----:B012---:R-:W-:Y:S05]  /*1c20*/  ENDCOLLECTIVE ;  /* 0x000000000000791b */ /* 0x007fea0003800000 */
.L_x_31:
[----:B------:R-:W-:Y:S05]  /*1c30*/  BSYNC B1 ;  /* 0x0000000000017941 */ /* 0x000fea0003800000 */
.L_x_30:
[----:B------:R-:W-:Y:S05]  /*1c40*/  BRA `(.L_x_32) ;  /* 0xfffffff000e07947 */ /* 0x000fea000383ffff */
.L_x_13:
[----:B------:R-:W-:Y:S01]  /*1c50*/  BSSY B1, `(.L_x_33) ;  /* 0x0000005000017945 */ /* 0x000fe20003800000 */
[----:B------:R-:W-:-:S07]  /*1c60*/  IMAD.MOV.U32 R15, RZ, RZ, -0x1 ;  /* 0xffffffffff0f7424 */ /* 0x000fce00078e00ff */
[----:B01----:R-:W-:Y:S05]  /*1c70*/  WARPSYNC.COLLECTIVE R15, `(.L_x_34) ;  /* 0x000000000f087348 */ /* 0x003fea0003c00000 */
[----:B------:R-:W-:Y:S01]  /*1c80*/  NOP ;  /* 0x0000000000007918 */ /* 0x000fe20000000000 */
[----:B01----:R-:W-:Y:S05]  /*1c90*/  ENDCOLLECTIVE ;  /* 0x000000000000791b */ /* 0x003fea0003800000 */
.L_x_34:
[----:B------:R-:W-:Y:S05]  /*1ca0*/  BSYNC B1 ;  /* 0x0000000000017941 */ /* 0x000fea0003800000 */
.L_x_33:
[----:B------:R-:W-:Y:S05]  /*1cb0*/  BRA `(.L_x_35) ;  /* 0xfffffff400407947 */ /* 0x000fea000383ffff */
.L_x_15:
[----:B------:R-:W-:Y:S01]  /*1cc0*/  BSSY B0, `(.L_x_36) ;  /* 0x0000004000007945 */ /* 0x000fe20003800000 */
[----:B0-----:R-:W-:Y:S05]  /*1cd0*/  WARPSYNC.COLLECTIVE R15, `(.L_x_37) ;  /* 0x000000000f087348 */ /* 0x001fea0003c00000 */
[----:B------:R1:W2:Y:S02]  /*1ce0*/  MATCH.ANY R15, R14 ;  /* 0x000000000e0f73a1 */ /* 0x0002a400000e8000 */
[----:B012---:R-:W-:Y:S05]  /*1cf0*/  ENDCOLLECTIVE ;  /* 0x000000000000791b */ /* 0x007fea0003800000 */
.L_x_37:
[----:B------:R-:W-:Y:S05]  /*1d00*/  BSYNC B0 ;  /* 0x0000000000007941 */ /* 0x000fea0003800000 */
.L_x_36:
[----:B------:R-:W-:Y:S05]  /*1d10*/  BRA `(.L_x_38) ;  /* 0xfffffff400887947 */ /* 0x000fea000383ffff */
.L_x_16:
[----:B------:R-:W-:Y:S01]  /*1d20*/  BSSY B0, `(.L_x_39) ;  /* 0x0000005000007945 */ /* 0x000fe20003800000 */
[----:B0-----:R-:W-:-:S07]  /*1d30*/  IMAD.MOV.U32 R15, RZ, RZ, -0x1 ;  /* 0xffffffffff0f7424 */ /* 0x001fce00078e00ff */
[----:B------:R-:W-:Y:S05]  /*1d40*/  WARPSYNC.COLLECTIVE R15, `(.L_x_40) ;  /* 0x000000000f087348 */ /* 0x000fea0003c00000 */
[----:B------:R-:W-:Y:S01]  /*1d50*/  NOP ;  /* 0x0000000000007918 */ /* 0x000fe20000000000 */
[----:B------:R-:W-:Y:S05]  /*1d60*/  ENDCOLLECTIVE ;  /* 0x000000000000791b */ /* 0x000fea0003800000 */
.L_x_40:
[----:B------:R-:W-:Y:S05]  /*1d70*/  BSYNC B0 ;  /* 0x0000000000007941 */ /* 0x000fea0003800000 */
.L_x_39:
[----:B------:R-:W-:Y:S05]  /*1d80*/  BRA `(.L_x_41) ;  /* 0xfffffff400d47947 */ /* 0x000fea000383ffff */
.L_x_17:
[----:B------:R-:W-:Y:S01]  /*1d90*/  BSSY B0, `(.L_x_42) ;  /* 0x0000004000007945 */ /* 0x000fe20003800000 */
[----:B------:R-:W-:Y:S05]  /*1da0*/  WARPSYNC.COLLECTIVE R15, `(.L_x_43) ;  /* 0x000000000f087348 */ /* 0x000fea0003c00000 */
[----:B------:R0:W1:Y:S02]  /*1db0*/  MATCH.ANY R15, R14 ;  /* 0x000000000e0f73a1 */ /* 0x00006400000e8000 */
[----:B01----:R-:W-:Y:S05]  /*1dc0*/  ENDCOLLECTIVE ;  /* 0x000000000000791b */ /* 0x003fea0003800000 */
.L_x_43:
[----:B------:R-:W-:Y:S05]  /*1dd0*/  BSYNC B0 ;  /* 0x0000000000007941 */ /* 0x000fea0003800000 */
.L_x_42:
[----:B------:R-:W-:Y:S01]  /*1de0*/  IMAD.MOV.U32 R19, RZ, RZ, R15 ;  /* 0x000000ffff137224 */ /* 0x000fe200078e000f */
[----:B------:R-:W-:Y:S06]  /*1df0*/  BRA `(.L_x_44) ;  /* 0xfffffff400d47947 */ /* 0x000fec000383ffff */
.L_x_20:
[----:B------:R-:W-:Y:S01]  /*1e00*/  BSSY B0, `(.L_x_45) ;  /* 0x0000005000007945 */ /* 0x000fe20003800000 */
[----:B0-----:R-:W-:-:S07]  /*1e10*/  IMAD.MOV.U32 R15, RZ, RZ, -0x1 ;  /* 0xffffffffff0f7424 */ /* 0x001fce00078e00ff */
[----:B------:R-:W-:Y:S05]  /*1e20*/  WARPSYNC.COLLECTIVE R15, `(.L_x_46) ;  /* 0x000000000f087348 */ /* 0x000fea0003c00000 */
[----:B------:R-:W-:Y:S01]  /*1e30*/  NOP ;  /* 0x0000000000007918 */ /* 0x000fe20000000000 */
[----:B------:R-:W-:Y:S05]  /*1e40*/  ENDCOLLECTIVE ;  /* 0x000000000000791b */ /* 0x000fea0003800000 */
.L_x_46:
[----:B------:R-:W-:Y:S05]  /*1e50*/  BSYNC B0 ;  /* 0x0000000000007941 */ /* 0x000fea0003800000 */
.L_x_45:
[----:B------:R-:W-:Y:S05]  /*1e60*/  BRA `(.L_x_47) ;  /* 0xfffffff800287947 */ /* 0x000fea000383ffff */
.L_x_21:
[----:B------:R-:W-:Y:S01]  /*1e70*/  BSSY B0, `(.L_x_48) ;  /* 0x0000004000007945 */ /* 0x000fe20003800000 */
[----:B------:R-:W-:Y:S05]  /*1e80*/  WARPSYNC.COLLECTIVE R15, `(.L_x_49) ;  /* 0x000000000f087348 */ /* 0x000fea0003c00000 */
[----:B------:R0:W1:Y:S02]  /*1e90*/  MATCH.ANY R15, R14 ;  /* 0x000000000e0f73a1 */ /* 0x00006400000e8000 */
[----:B01----:R-:W-:Y:S05]  /*1ea0*/  ENDCOLLECTIVE ;  /* 0x000000000000791b */ /* 0x003fea0003800000 */
.L_x_49:
[----:B------:R-:W-:Y:S05]  /*1eb0*/  BSYNC B0 ;  /* 0x0000000000007941 */ /* 0x000fea0003800000 */
.L_x_48:
[----:B------:R-:W-:Y:S01]  /*1ec0*/  IMAD.MOV.U32 R19, RZ, RZ, R15 ;  /* 0x000000ffff137224 */ /* 0x000fe200078e000f */
[----:B------:R-:W-:Y:S06]  /*1ed0*/  BRA `(.L_x_50) ;  /* 0xfffffff800287947 */ /* 0x000fec000383ffff */
.L_x_24:
[----:B------:R-:W-:Y:S01]  /*1ee0*/  BSSY B0, `(.L_x_51) ;  /* 0x0000005000007945 */ /* 0x000fe20003800000 */
[----:B0-----:R-:W-:-:S07]  /*1ef0*/  IMAD.MOV.U32 R15, RZ, RZ, -0x1 ;  /* 0xffffffffff0f7424 */ /* 0x001fce00078e00ff */
[----:B------:R-:W-:Y:S05]  /*1f00*/  WARPSYNC.COLLECTIVE R15, `(.L_x_52) ;  /* 0x000000000f087348 */ /* 0x000fea0003c00000 */
[----:B------:R-:W-:Y:S01]  /*1f10*/  NOP ;  /* 0x0000000000007918 */ /* 0x000fe20000000000 */
[----:B------:R-:W-:Y:S05]  /*1f20*/  ENDCOLLECTIVE ;  /* 0x000000000000791b */ /* 0x000fea0003800000 */
.L_x_52:
[----:B------:R-:W-:Y:S05]  /*1f30*/  BSYNC B0 ;  /* 0x0000000000007941 */ /* 0x000fea0003800000 */
.L_x_51:
[----:B------:R-:W-:Y:S05]  /*1f40*/  BRA `(.L_x_53) ;  /* 0xfffffff8007c7947 */ /* 0x000fea000383ffff */
.L_x_25:
[----:B------:R-:W-:Y:S01]  /*1f50*/  BSSY B0, `(.L_x_54) ;  /* 0x0000004000007945 */ /* 0x000fe20003800000 */
[----:B------:R-:W-:Y:S05]  /*1f60*/  WARPSYNC.COLLECTIVE R15, `(.L_x_55) ;  /* 0x000000000f087348 */ /* 0x000fea0003c00000 */
[----:B------:R0:W1:Y:S02]  /*1f70*/  MATCH.ANY R15, R14 ;  /* 0x000000000e0f73a1 */ /* 0x00006400000e8000 */
[----:B01----:R-:W-:Y:S05]  /*1f80*/  ENDCOLLECTIVE ;  /* 0x000000000000791b */ /* 0x003fea0003800000 */
.L_x_55:
[----:B------:R-:W-:Y:S05]  /*1f90*/  BSYNC B0 ;  /* 0x0000000000007941 */ /* 0x000fea0003800000 */
.L_x_54:
[----:B------:R-:W-:Y:S05]  /*1fa0*/  BRA `(.L_x_56) ;  /* 0xfffffff800807947 */ /* 0x000fea000383ffff */
.L_x_28:
[----:B------:R-:W-:Y:S01]  /*1fb0*/  BSSY B0, `(.L_x_57) ;  /* 0x0000005000007945 */ /* 0x000fe20003800000 */
[----:B------:R-:W-:-:S07]  /*1fc0*/  IMAD.MOV.U32 R15, RZ, RZ, -0x1 ;  /* 0xffffffffff0f7424 */ /* 0x000fce00078e00ff */
[----:B0-----:R-:W-:Y:S05]  /*1fd0*/  WARPSYNC.COLLECTIVE R15, `(.L_x_58) ;  /* 0x000000000f087348 */ /* 0x001fea0003c00000 */
[----:B------:R-:W-:Y:S01]  /*1fe0*/  NOP ;  /* 0x0000000000007918 */ /* 0x000fe20000000000 */
[----:B0-----:R-:W-:Y:S05]  /*1ff0*/  ENDCOLLECTIVE ;  /* 0x000000000000791b */ /* 0x001fea0003800000 */
.L_x_58:
[----:B------:R-:W-:Y:S05]  /*2000*/  BSYNC B0 ;  /* 0x0000000000007941 */ /* 0x000fea0003800000 */
.L_x_57:
[----:B------:R-:W-:Y:S05]  /*2010*/  BRA `(.L_x_59) ;  /* 0xfffffff800d47947 */ /* 0x000fea000383ffff */
.L_x_60:
[----:B------:R-:W-:-:S00]  /*2020*/  BRA `(.L_x_60) ;  /* 0xfffffffc00fc7947 */ /* 0x000fc0000383ffff */
[----:B------:R-:W-:-:S00]  /*2030*/  NOP ;  /* 0x0000000000007918 */ /* 0x000fc00000000000 */
        /* <DEDUP_REMOVED lines=12> */
.L_x_84:


//--------------------- .text._ZN32_GLOBAL__N__0d960088_4_k_cu_main18RadixSortPrefixSumEPi --------------------------
	.section	.text._ZN32_GLOBAL__N__0d960088_4_k_cu_main18RadixSortPrefixSumEPi,"ax",@progbits
	.align	128
.text._ZN32_GLOBAL__N__0d960088_4_k_cu_main18RadixSortPrefixSumEPi:
        .type           _ZN32_GLOBAL__N__0d960088_4_k_cu_main18RadixSortPrefixSumEPi,@function
        .size           _ZN32_GLOBAL__N__0d960088_4_k_cu_main18RadixSortPrefixSumEPi,(.L_x_85 - _ZN32_GLOBAL__N__0d960088_4_k_cu_main18RadixSortPrefixSumEPi)
        .other          _ZN32_GLOBAL__N__0d960088_4_k_cu_main18RadixSortPrefixSumEPi,@"STO_CUDA_ENTRY STV_DEFAULT"
_ZN32_GLOBAL__N__0d960088_4_k_cu_main18RadixSortPrefixSumEPi:
[----:B------:R-:W-:Y:S01]  /*0000*/  LDC R1, c[0x0][0x37c] ;  /* 0x0000df00ff017b82 */ /* 0x000fe20000000800 */
[----:B------:R-:W0:Y:S07]  /*0010*/  S2R R0, SR_TID.X ;  /* 0x0000000000007919 */ /* 0x000e2e0000002100 */
[----:B------:R-:W1:Y:S02]  /*0020*/  S2UR UR4, SR_CTAID.X ;  /* 0x00000000000479c3 */ /* 0x000e640000002500 */
[----:B-1----:R-:W-:-:S04]  /*0030*/  ISETP.NE.AND P0, PT, RZ, UR4, PT ;  /* 0x00000004ff007c0c */ /* 0x002fc8000bf05270 */
[----:B0-----:R-:W-:-:S13]  /*0040*/  ISETP.GT.U32.OR P0, PT, R0, 0xff, P0 ;  /* 0x000000ff0000780c */ /* 0x001fda0000704470 */
[----:B------:R-:W-:Y:S05]  /*0050*/  @P0 EXIT ;  /* 0x000000000000094d */ /* 0x000fea0003800000 */
[----:B------:R-:W0:Y:S01]  /*0060*/  S2R R2, SR_CTAID.Y ;  /* 0x0000000000027919 */ /* 0x000e220000002600 */
[----:B------:R-:W1:Y:S01]  /*0070*/  LDCU.64 UR4, c[0x0][0x380] ;  /* 0x00007000ff0477ac */ /* 0x000e620008000a00 */
[----:B------:R-:W-:Y:S01]  /*0080*/  IMAD.MOV.U32 R7, RZ, RZ, RZ ;  /* 0x000000ffff077224 */ /* 0x000fe200078e00ff */
[----:B------:R-:W2:Y:S01]  /*0090*/  LDCU.64 UR6, c[0x0][0x358] ;  /* 0x00006b00ff0677ac */ /* 0x000ea20008000a00 */
[----:B0-----:R-:W-:-:S05]  /*00a0*/  IMAD R2, R2, 0x100fff, RZ ;  /* 0x00100fff02027824 */ /* 0x001fca00078e02ff */
[----:B------:R-:W-:Y:S01]  /*00b0*/  SHF.R.U32.HI R4, RZ, 0xc, R2 ;  /* 0x0000000cff047819 */ /* 0x000fe20000011602 */
[----:B------:R-:W-:-:S03]  /*00c0*/  IMAD.WIDE.U32 R2, R0, 0x4, RZ ;  /* 0x0000000400027825 */ /* 0x000fc600078e00ff */
[----:B------:R-:W-:-:S05]  /*00d0*/  LOP3.LUT R5, R4, 0x7ffff, RZ, 0xc0, !PT ;  /* 0x0007ffff04057812 */ /* 0x000fca00078ec0ff */
[----:B------:R-:W-:-:S03]  /*00e0*/  IMAD.WIDE.U32 R2, R5, 0x400, R2 ;  /* 0x0000040005027825 */ /* 0x000fc600078e0002 */
[----:B-1----:R-:W-:Y:S01]  /*00f0*/  IADD3 R2, P0, PT, R2, UR4, RZ ;  /* 0x0000000402027c10 */ /* 0x002fe2000ff1e0ff */
[----:B------:R-:W-:-:S03]  /*0100*/  UMOV UR4, URZ ;  /* 0x000000ff00047c82 */ /* 0x000fc60008000000 */
[----:B------:R-:W-:-:S04]  /*0110*/  IADD3 R2, P1, PT, R2, 0x2000, RZ ;  /* 0x0000200002027810 */ /* 0x000fc80007f3e0ff */
[----:B------:R-:W-:Y:S01]  /*0120*/  IADD3.X R3, PT, PT, RZ, UR5, R3, P1, P0 ;  /* 0x00000005ff037c10 */ /* 0x000fe20008fe0403 */
[----:B------:R-:W-:-:S04]  /*0130*/  IMAD.MOV.U32 R8, RZ, RZ, R2 ;  /* 0x000000ffff087224 */ /* 0x000fc800078e0002 */
[----:B--2---:R-:W-:-:S07]  /*0140*/  IMAD.MOV.U32 R17, RZ, RZ, R3 ;  /* 0x000000ffff117224 */ /* 0x004fce00078e0003 */
.L_x_61:
[----:B--2---:R-:W-:Y:S02]  /*0150*/  IMAD.MOV.U32 R4, RZ, RZ, R8 ;  /* 0x000000ffff047224 */ /* 0x004fe400078e0008 */
[----:B------:R-:W-:-:S05]  /*0160*/  IMAD.MOV.U32 R5, RZ, RZ, R17 ;  /* 0x000000ffff057224 */ /* 0x000fca00078e0011 */
[----:B------:R-:W2:Y:S04]  /*0170*/  LDG.E R16, desc[UR6][R4.64+-0x2000] ;  /* 0xffe0000604107981 */ /* 0x000ea8000c1e1900 */
[----:B------:R-:W3:Y:S04]  /*0180*/  LDG.E R18, desc[UR6][R4.64+-0x1c00] ;  /* 0xffe4000604127981 */ /* 0x000ee8000c1e1900 */
[----:B------:R-:W4:Y:S04]  /*0190*/  LDG.E R20, desc[UR6][R4.64+-0x1800] ;  /* 0xffe8000604147981 */ /* 0x000f28000c1e1900 */
[----:B------:R-:W5:Y:S04]  /*01a0*/  LDG.E R22, desc[UR6][R4.64+-0x1400] ;  /* 0xffec000604167981 */ /* 0x000f68000c1e1900 */
        /* <DEDUP_REMOVED lines=11> */
[----:B------:R-:W5:Y:S01]  /*0260*/  LDG.E R6, desc[UR6][R4.64+0x1c00] ;  /* 0x001c000604067981 */ /* 0x000f62000c1e1900 */
[----:B------:R-:W-:-:S03]  /*0270*/  UIADD3 UR4, UPT, UPT, UR4, 0x10, URZ ;  /* 0x0000001004047890 */ /* 0x000fc6000fffe0ff */
[----:B------:R-:W-:Y:S01]  /*0280*/  STG.E desc[UR6][R4.64+-0x2000], R7 ;  /* 0xffe0000704007986 */ /* 0x000fe2000c101906 */
[----:B------:R-:W-:Y:S01]  /*0290*/  UISETP.NE.AND UP0, UPT, UR4, 0x100, UPT ;  /* 0x000001000400788c */ /* 0x000fe2000bf05270 */
[----:B--2---:R-:W-:-:S05]  /*02a0*/  IMAD.IADD R15, R16, 0x1, R7 ;  /* 0x00000001100f7824 */ /* 0x004fca00078e0207 */
[----:B---3--:R-:W-:Y:S01]  /*02b0*/  IADD3 R17, PT, PT, R15, R18, RZ ;  /* 0x000000120f117210 */ /* 0x008fe20007ffe0ff */
[----:B------:R0:W-:Y:S04]  /*02c0*/  STG.E desc[UR6][R4.64+-0x1c00], R15 ;  /* 0xffe4000f04007986 */ /* 0x0001e8000c101906 */
[----:B----4-:R-:W-:Y:S01]  /*02d0*/  IMAD.IADD R19, R17, 0x1, R20 ;  /* 0x0000000111137824 */ /* 0x010fe200078e0214 */
[----:B------:R1:W-:Y:S03]  /*02e0*/  STG.E desc[UR6][R4.64+-0x1800], R17 ;  /* 0xffe8001104007986 */ /* 0x0003e6000c101906 */
[----:B-----5:R-:W-:Y:S01]  /*02f0*/  IMAD.IADD R21, R19, 0x1, R22 ;  /* 0x0000000113157824 */ /* 0x020fe200078e0216 */
[----:B------:R2:W-:Y:S03]  /*0300*/  STG.E desc[UR6][R4.64+-0x1400], R19 ;  /* 0xffec001304007986 */ /* 0x0005e6000c101906 */
[----:B------:R-:W-:Y:S01]  /*0310*/  IMAD.IADD R23, R21, 0x1, R24 ;  /* 0x0000000115177824 */ /* 0x000fe200078e0218 */
[----:B------:R2:W-:Y:S03]  /*0320*/  STG.E desc[UR6][R4.64+-0x1000], R21 ;  /* 0xfff0001504007986 */ /* 0x0005e6000c101906 */
[----:B------:R-:W-:Y:S01]  /*0330*/  IMAD.IADD R25, R23, 0x1, R26 ;  /* 0x0000000117197824 */ /* 0x000fe200078e021a */
[----:B------:R2:W-:Y:S03]  /*0340*/  STG.E desc[UR6][R4.64+-0xc00], R23 ;  /* 0xfff4001704007986 */ /* 0x0005e6000c101906 */
[----:B------:R-:W-:Y:S01]  /*0350*/  IMAD.IADD R27, R25, 0x1, R28 ;  /* 0x00000001191b7824 */ /* 0x000fe200078e021c */
[----:B------:R2:W-:Y:S03]  /*0360*/  STG.E desc[UR6][R4.64+-0x800], R25 ;  /* 0xfff8001904007986 */ /* 0x0005e6000c101906 */
[----:B------:R-:W-:Y:S01]  /*0370*/  IMAD.IADD R29, R27, 0x1, R29 ;  /* 0x000000011b1d7824 */ /* 0x000fe200078e021d */
[----:B------:R2:W-:Y:S04]  /*0380*/  STG.E desc[UR6][R4.64+-0x400], R27 ;  /* 0xfffc001b04007986 */ /* 0x0005e8000c101906 */
[----:B------:R-:W-:Y:S01]  /*0390*/  IADD3 R14, PT, PT, R29, R14, RZ ;  /* 0x0000000e1d0e7210 */ /* 0x000fe20007ffe0ff */
[----:B------:R2:W-:Y:S04]  /*03a0*/  STG.E desc[UR6][R4.64], R29 ;  /* 0x0000001d04007986 */ /* 0x0005e8000c101906 */
[----:B------:R-:W-:Y:S01]  /*03b0*/  IMAD.IADD R10, R14, 0x1, R10 ;  /* 0x000000010e0a7824 */ /* 0x000fe200078e020a */
        /* <DEDUP_REMOVED lines=9> */
[----:B0-----:R-:W-:Y:S01]  /*0450*/  IADD3 R15, PT, PT, R11, R8, RZ ;  /* 0x000000080b0f7210 */ /* 0x001fe20007ffe0ff */
[----:B------:R2:W-:Y:S01]  /*0460*/  STG.E desc[UR6][R4.64+0x1800], R11 ;  /* 0x0018000b04007986 */ /* 0x0005e2000c101906 */
[----:B------:R-:W-:-:S03]  /*0470*/  IADD3 R8, P0, PT, R4, 0x4000, RZ ;  /* 0x0000400004087810 */ /* 0x000fc60007f1e0ff */
[----:B------:R2:W-:Y:S01]  /*0480*/  STG.E desc[UR6][R4.64+0x1c00], R15 ;  /* 0x001c000f04007986 */ /* 0x0005e2000c101906 */
[----:B------:R-:W-:Y:S02]  /*0490*/  IMAD.IADD R7, R15, 0x1, R6 ;  /* 0x000000010f077824 */ /* 0x000fe400078e0206 */
[----:B-1----:R-:W-:Y:S01]  /*04a0*/  IMAD.X R17, RZ, RZ, R5, P0 ;  /* 0x000000ffff117224 */ /* 0x002fe200000e0605 */
[----:B------:R-:W-:Y:S06]  /*04b0*/  BRA.U UP0, `(.L_x_61) ;  /* 0xfffffffd00247547 */ /* 0x000fec000b83ffff */
[----:B------:R-:W0:Y:S01]  /*04c0*/  S2UR UR5, SR_CgaCtaId ;  /* 0x00000000000579c3 */ /* 0x000e220000008800 */
[----:B------:R-:W-:Y:S01]  /*04d0*/  UMOV UR4, 0x400 ;  /* 0x0000040000047882 */ /* 0x000fe20000000000 */
[----:B------:R-:W-:Y:S01]  /*04e0*/  ISETP.NE.AND P0, PT, R0, RZ, PT ;  /* 0x000000ff0000720c */ /* 0x000fe20003f05270 */
[----:B------:R-:W-:Y:S01]  /*04f0*/  BSSY.RECONVERGENT B0, `(.L_x_62) ;  /* 0x0000045000007945 */ /* 0x000fe20003800200 */
[----:B--2---:R-:W-:Y:S01]  /*0500*/  IMAD.MOV.U32 R21, RZ, RZ, RZ ;  /* 0x000000ffff157224 */ /* 0x004fe200078e00ff */
[----:B0-----:R-:W-:-:S06]  /*0510*/  ULEA UR4, UR5, UR4, 0x18 ;  /* 0x0000000405047291 */ /* 0x001fcc000f8ec0ff */
[----:B------:R-:W-:-:S05]  /*0520*/  LEA R4, R0, UR4, 0x2 ;  /* 0x0000000400047c11 */ /* 0x000fca000f8e10ff */
[----:B------:R0:W-:Y:S01]  /*0530*/  STS [R4], R7 ;  /* 0x0000000704007388 */ /* 0x0001e20000000800 */
[----:B------:R-:W-:Y:S06]  /*0540*/  BAR.SYNC.DEFER_BLOCKING 0x0 ;  /* 0x0000000000007b1d */ /* 0x000fec0000010000 */
[----:B------:R-:W-:Y:S05]  /*0550*/  @!P0 BRA `(.L_x_63) ;  /* 0x0000000000f88947 */ /* 0x000fea0003800000 */
[C---:B------:R-:W-:Y:S01]  /*0560*/  ISETP.GE.U32.AND P1, PT, R0.reuse, 0x10, PT ;  /* 0x000000100000780c */ /* 0x040fe20003f26070 */
[----:B------:R-:W-:Y:S01]  /*0570*/  BSSY.RECONVERGENT B1, `(.L_x_64) ;  /* 0x000001e000017945 */ /* 0x000fe20003800200 */
[----:B------:R-:W-:Y:S02]  /*0580*/  LOP3.LUT R24, R0, 0xf, RZ, 0xc0, !PT ;  /* 0x0000000f00187812 */ /* 0x000fe400078ec0ff */
[----:B------:R-:W-:Y:S02]  /*0590*/  CS2R R20, SRZ ;  /* 0x0000000000147805 */ /* 0x000fe4000001ff00 */
[----:B------:R-:W-:-:S07]  /*05a0*/  ISETP.NE.AND P0, PT, R24, RZ, PT ;  /* 0x000000ff1800720c */ /* 0x000fce0003f05270 */
[----:B------:R-:W-:Y:S06]  /*05b0*/  @!P1 BRA `(.L_x_65) ;  /* 0x0000000000649947 */ /* 0x000fec0003800000 */
[C---:B0-----:R-:W-:Y:S01]  /*05c0*/  LOP3.LUT R4, R0.reuse, 0xffff, RZ, 0xc0, !PT ;  /* 0x0000ffff00047812 */ /* 0x041fe200078ec0ff */
[----:B------:R-:W-:Y:S01]  /*05d0*/  UIADD3 UR5, UPT, UPT, UR4, 0x20, URZ ;  /* 0x0000002004057890 */ /* 0x000fe2000fffe0ff */
[----:B------:R-:W-:Y:S01]  /*05e0*/  LOP3.LUT R20, R0, 0xf0, RZ, 0xc0, !PT ;  /* 0x000000f000147812 */ /* 0x000fe200078ec0ff */
[----:B------:R-:W-:Y:S01]  /*05f0*/  IMAD.MOV.U32 R21, RZ, RZ, RZ ;  /* 0x000000ffff157224 */ /* 0x000fe200078e00ff */
[----:B------:R-:W-:-:S03]  /*0600*/  SHF.R.U32.HI R4, RZ, 0x4, R4 ;  /* 0x00000004ff047819 */ /* 0x000fc60000011604 */
[----:B------:R-:W-:Y:S02]  /*0610*/  MOV R22, UR5 ;  /* 0x0000000500167c02 */ /* 0x000fe40008000f00 */
[----:B------:R-:W-:-:S05]  /*0620*/  IMAD.SHL.U32 R4, R4, 0x10, RZ ;  /* 0x0000001004047824 */ /* 0x000fca00078e00ff */
[----:B------:R-:W-:-:S05]  /*0630*/  LOP3.LUT R23, R4, 0xf0, RZ, 0xe2, !PT ;  /* 0x000000f004177812 */ /* 0x000fca00078ee2ff */
[----:B------:R-:W-:-:S07]  /*0640*/  IMAD.MOV R23, RZ, RZ, -R23 ;  /* 0x000000ffff177224 */ /* 0x000fce00078e0a17 */
.L_x_66:
[----:B------:R-:W0:Y:S01]  /*0650*/  LDS.128 R4, [R22+-0x20] ;  /* 0xffffe00016047984 */ /* 0x000e220000000c00 */
[----:B------:R-:W-:-:S03]  /*0660*/  VIADD R23, R23, 0x10 ;  /* 0x0000001017177836 */ /* 0x000fc60000000000 */
[----:B------:R-:W1:Y:S02]  /*0670*/  LDS.128 R8, [R22+-0x10] ;  /* 0xfffff00016087984 */ /* 0x000e640000000c00 */
[----:B------:R-:W-:Y:S02]  /*0680*/  ISETP.NE.AND P1, PT, R23, RZ, PT ;  /* 0x000000ff1700720c */ /* 0x000fe40003f25270 */
[----:B------:R-:W2:Y:S04]  /*0690*/  LDS.128 R12, [R22] ;  /* 0x00000000160c7984 */ /* 0x000ea80000000c00 */
[----:B------:R3:W4:Y:S02]  /*06a0*/  LDS.128 R16, [R22+0x10] ;  /* 0x0000100016107984 */ /* 0x0007240000000c00 */
[----:B---3--:R-:W-:Y:S01]  /*06b0*/  VIADD R22, R22, 0x40 ;  /* 0x0000004016167836 */ /* 0x008fe20000000000 */
[----:B0-----:R-:W-:-:S04]  /*06c0*/  IADD3 R4, PT, PT, R5, R4, R21 ;  /* 0x0000000405047210 */ /* 0x001fc80007ffe015 */
[----:B------:R-:W-:-:S04]  /*06d0*/  IADD3 R4, PT, PT, R7, R6, R4 ;  /* 0x0000000607047210 */ /* 0x000fc80007ffe004 */
[----:B-1----:R-:W-:-:S04]  /*06e0*/  IADD3 R4, PT, PT, R9, R8, R4 ;  /* 0x0000000809047210 */ /* 0x002fc80007ffe004 */
[----:B------:R-:W-:-:S04]  /*06f0*/  IADD3 R4, PT, PT, R11, R10, R4 ;  /* 0x0000000a0b047210 */ /* 0x000fc80007ffe004 */
[----:B--2---:R-:W-:-:S04]  /*0700*/  IADD3 R4, PT, PT, R13, R12, R4 ;  /* 0x0000000c0d047210 */ /* 0x004fc80007ffe004 */
[----:B------:R-:W-:-:S04]  /*0710*/  IADD3 R4, PT, PT, R15, R14, R4 ;  /* 0x0000000e0f047210 */ /* 0x000fc80007ffe004 */
[----:B----4-:R-:W-:-:S04]  /*0720*/  IADD3 R4, PT, PT, R17, R16, R4 ;  /* 0x0000001011047210 */ /* 0x010fc80007ffe004 */
[----:B------:R-:W-:Y:S01]  /*0730*/  IADD3 R21, PT, PT, R19, R18, R4 ;  /* 0x0000001213157210 */ /* 0x000fe20007ffe004 */
[----:B------:R-:W-:Y:S06]  /*0740*/  @P1 BRA `(.L_x_66) ;  /* 0xfffffffc00c01947 */ /* 0x000fec000383ffff */
.L_x_65:
[----:B------:R-:W-:Y:S05]  /*0750*/  BSYNC.RECONVERGENT B1 ;  /* 0x0000000000017941 */ /* 0x000fea0003800200 */
.L_x_64:
[----:B------:R-:W-:Y:S05]  /*0760*/  @!P0 BRA `(.L_x_63) ;  /* 0x0000000000748947 */ /* 0x000fea0003800000 */
[----:B------:R-:W-:-:S13]  /*0770*/  ISETP.GE.U32.AND P0, PT, R24, 0x8, PT ;  /* 0x000000081800780c */ /* 0x000fda0003f06070 */
[C---:B------:R-:W-:Y:S01]  /*0780*/  @P0 LEA R12, R20.reuse, UR4, 0x2 ;  /* 0x00000004140c0c11 */ /* 0x040fe2000f8e10ff */
[----:B------:R-:W-:-:S04]  /*0790*/  @P0 VIADD R20, R20, 0x8 ;  /* 0x0000000814140836 */ /* 0x000fc80000000000 */
[----:B0-----:R-:W0:Y:S04]  /*07a0*/  @P0 LDS.128 R4, [R12] ;  /* 0x000000000c040984 */ /* 0x001e280000000c00 */
[----:B------:R-:W1:Y:S01]  /*07b0*/  @P0 LDS.128 R8, [R12+0x10] ;  /* 0x000010000c080984 */ /* 0x000e620000000c00 */
[----:B0-----:R-:W-:Y:S02]  /*07c0*/  @P0 IADD3 R5, PT, PT, R5, R4, R21 ;  /* 0x0000000405050210 */ /* 0x001fe40007ffe015 */
[----:B------:R-:W-:Y:S02]  /*07d0*/  LOP3.LUT R4, R0, 0x7, RZ, 0xc0, !PT ;  /* 0x0000000700047812 */ /* 0x000fe400078ec0ff */
[----:B------:R-:W-:Y:S02]  /*07e0*/  @P0 IADD3 R5, PT, PT, R7, R6, R5 ;  /* 0x0000000607050210 */ /* 0x000fe40007ffe005 */
[----:B------:R-:W-:-:S02]  /*07f0*/  ISETP.NE.AND P1, PT, R4, RZ, PT ;  /* 0x000000ff0400720c */ /* 0x000fc40003f25270 */
[----:B-1----:R-:W-:-:S04]  /*0800*/  @P0 IADD3 R5, PT, PT, R9, R8, R5 ;  /* 0x0000000809050210 */ /* 0x002fc80007ffe005 */
[----:B------:R-:W-:-:S07]  /*0810*/  @P0 IADD3 R21, PT, PT, R11, R10, R5 ;  /* 0x0000000a0b150210 */ /* 0x000fce0007ffe005 */
[----:B------:R-:W-:Y:S05]  /*0820*/  @!P1 BRA `(.L_x_63) ;  /* 0x0000000000449947 */ /* 0x000fea0003800000 */
[----:B------:R-:W-:Y:S02]  /*0830*/  ISETP.GE.U32.AND P0, PT, R4, 0x4, PT ;  /* 0x000000040400780c */ /* 0x000fe40003f06070 */
[----:B------:R-:W-:-:S04]  /*0840*/  LOP3.LUT R0, R0, 0x3, RZ, 0xc0, !PT ;  /* 0x0000000300007812 */ /* 0x000fc800078ec0ff */
[----:B------:R-:W-:-:S07]  /*0850*/  ISETP.NE.AND P1, PT, R0, RZ, PT ;  /* 0x000000ff0000720c */ /* 0x000fce0003f25270 */
[C---:B------:R-:W-:Y:S01]  /*0860*/  @P0 LEA R4, R20.reuse, UR4, 0x2 ;  /* 0x0000000414040c11 */ /* 0x040fe2000f8e10ff */
[----:B------:R-:W-:-:S05]  /*0870*/  @P0 VIADD R20, R20, 0x4 ;  /* 0x0000000414140836 */ /* 0x000fca0000000000 */
[----:B------:R-:W0:Y:S02]  /*0880*/  @P0 LDS.128 R4, [R4] ;  /* 0x0000000004040984 */ /* 0x000e240000000c00 */
[----:B0-----:R-:W-:-:S04]  /*0890*/  @P0 IADD3 R5, PT, PT, R5, R4, R21 ;  /* 0x0000000405050210 */ /* 0x001fc80007ffe015 */
[----:B------:R-:W-:Y:S01]  /*08a0*/  @P0 IADD3 R21, PT, PT, R7, R6, R5 ;  /* 0x0000000607150210 */ /* 0x000fe20007ffe005 */
[----:B------:R-:W-:Y:S06]  /*08b0*/  @!P1 BRA `(.L_x_63) ;  /* 0x0000000000209947 */ /* 0x000fec0003800000 */
[----:B------:R-:W-:Y:S02]  /*08c0*/  LEA R20, R20, UR4, 0x2 ;  /* 0x0000000414147c11 */ /* 0x000fe4000f8e10ff */
[----:B------:R-:W-:-:S07]  /*08d0*/  IADD3 R0, PT, PT, -R0, RZ, RZ ;  /* 0x000000ff00007210 */ /* 0x000fce0007ffe1ff */
.L_x_67:
[----:B------:R0:W1:Y:S01]  /*08e0*/  LDS R4, [R20] ;  /* 0x0000000014047984 */ /* 0x0000620000000800 */
[----:B------:R-:W-:-:S05]  /*08f0*/  VIADD R0, R0, 0x1 ;  /* 0x0000000100007836 */ /* 0x000fca0000000000 */
[----:B------:R-:W-:Y:S01]  /*0900*/  ISETP.NE.AND P0, PT, R0, RZ, PT ;  /* 0x000000ff0000720c */ /* 0x000fe20003f05270 */
[----:B0-----:R-:W-:Y:S02]  /*0910*/  VIADD R20, R20, 0x4 ;  /* 0x0000000414147836 */ /* 0x001fe40000000000 */
[----:B-1----:R-:W-:-:S10]  /*0920*/  IMAD.IADD R21, R4, 0x1, R21 ;  /* 0x0000000104157824 */ /* 0x002fd400078e0215 */
[----:B------:R-:W-:Y:S05]  /*0930*/  @P0 BRA `(.L_x_67) ;  /* 0xfffffffc00e80947 */ /* 0x000fea000383ffff */
.L_x_63:
[----:B------:R-:W-:Y:S05]  /*0940*/  BSYNC.RECONVERGENT B0 ;  /* 0x0000000000007941 */ /* 0x000fea0003800200 */
.L_x_62:
[----:B------:R-:W-:Y:S06]  /*0950*/  BAR.SYNC.DEFER_BLOCKING 0x0 ;  /* 0x0000000000007b1d */ /* 0x000fec0000010000 */
[----:B------:R-:W-:-:S05]  /*0960*/  UMOV UR4, URZ ;  /* 0x000000ff00047c82 */ /* 0x000fca0008000000 */
.L_x_68:
[----:B0-----:R-:W-:Y:S02]  /*0970*/  IMAD.MOV.U32 R4, RZ, RZ, R2 ;  /* 0x000000ffff047224 */ /* 0x001fe400078e0002 */
        /* <DEDUP_REMOVED lines=17> */
[----:B------:R-:W-:-:S04]  /*0a90*/  UIADD3 UR4, UPT, UPT, UR4, 0x10, URZ ;  /* 0x0000001004047890 */ /* 0x000fc8000fffe0ff */
[----:B------:R-:W-:Y:S01]  /*0aa0*/  UISETP.NE.AND UP0, UPT, UR4, 0x100, UPT ;  /* 0x000001000400788c */ /* 0x000fe2000bf05270 */
[--C-:B--2---:R-:W-:Y:S02]  /*0ab0*/  IMAD.IADD R7, R14, 0x1, R21.reuse ;  /* 0x000000010e077824 */ /* 0x104fe400078e0215 */
[--C-:B---3--:R-:W-:Y:S02]  /*0ac0*/  IMAD.IADD R9, R16, 0x1, R21.reuse ;  /* 0x0000000110097824 */ /* 0x108fe400078e0215 */
[--C-:B----4-:R-:W-:Y:S02]  /*0ad0*/  IMAD.IADD R11, R18, 0x1, R21.reuse ;  /* 0x00000001120b7824 */ /* 0x110fe400078e0215 */
[--C-:B-----5:R-:W-:Y:S02]  /*0ae0*/  IMAD.IADD R13, R20, 0x1, R21.reuse ;  /* 0x00000001140d7824 */ /* 0x120fe400078e0215 */
[--C-:B------:R-:W-:Y:S01]  /*0af0*/  IMAD.IADD R15, R22, 0x1, R21.reuse ;  /* 0x00000001160f7824 */ /* 0x100fe200078e0215 */
[----:B------:R0:W-:Y:S01]  /*0b00*/  STG.E desc[UR6][R4.64+-0x1c00], R7 ;  /* 0xffe4000704007986 */ /* 0x0001e2000c101906 */
[----:B------:R-:W-:-:S03]  /*0b10*/  IMAD.IADD R17, R26, 0x1, R21 ;  /* 0x000000011a117824 */ /* 0x000fc600078e0215 */
[----:B------:R1:W-:Y:S01]  /*0b20*/  STG.E desc[UR6][R4.64+-0x1800], R9 ;  /* 0xffe8000904007986 */ /* 0x0003e2000c101906 */
[----:B------:R-:W-:-:S03]  /*0b30*/  IMAD.IADD R19, R28, 0x1, R21 ;  /* 0x000000011c137824 */ /* 0x000fc600078e0215 */
[----:B------:R2:W-:Y:S01]  /*0b40*/  STG.E desc[UR6][R4.64+-0x1400], R11 ;  /* 0xffec000b04007986 */ /* 0x0005e2000c101906 */
[----:B------:R-:W-:-:S03]  /*0b50*/  IMAD.IADD R23, R23, 0x1, R21 ;  /* 0x0000000117177824 */ /* 0x000fc600078e0215 */
[----:B------:R3:W-:Y:S01]  /*0b60*/  STG.E desc[UR6][R4.64+-0x1000], R13 ;  /* 0xfff0000d04007986 */ /* 0x0007e2000c101906 */
[----:B------:R-:W-:-:S03]  /*0b70*/  IMAD.IADD R25, R25, 0x1, R21 ;  /* 0x0000000119197824 */ /* 0x000fc600078e0215 */
[----:B------:R4:W-:Y:S01]  /*0b80*/  STG.E desc[UR6][R4.64+-0xc00], R15 ;  /* 0xfff4000f04007986 */ /* 0x0009e2000c101906 */
[--C-:B0-----:R-:W-:Y:S01]  /*0b90*/  IMAD.IADD R7, R10, 0x1, R21.reuse ;  /* 0x000000010a077824 */ /* 0x101fe200078e0215 */
[-C--:B-1----:R-:W-:Y:S01]  /*0ba0*/  IADD3 R9, PT, PT, R0, R21.reuse, RZ ;  /* 0x0000001500097210 */ /* 0x082fe20007ffe0ff */
[--C-:B--2---:R-:W-:Y:S02]  /*0bb0*/  IMAD.IADD R11, R8, 0x1, R21.reuse ;  /* 0x00000001080b7824 */ /* 0x104fe400078e0215 */
[--C-:B---3--:R-:W-:Y:S02]  /*0bc0*/  IMAD.IADD R13, R6, 0x1, R21.reuse ;  /* 0x00000001060d7824 */ /* 0x108fe400078e0215 */
[----:B----4-:R-:W-:Y:S01]  /*0bd0*/  IMAD.IADD R15, R2, 0x1, R21 ;  /* 0x00000001020f7824 */ /* 0x010fe200078e0215 */
[----:B------:R-:W-:Y:S04]  /*0be0*/  STG.E desc[UR6][R4.64+-0x400], R17 ;  /* 0xfffc001104007986 */ /* 0x000fe8000c101906 */
[----:B------:R-:W-:Y:S04]  /*0bf0*/  STG.E desc[UR6][R4.64], R19 ;  /* 0x0000001304007986 */ /* 0x000fe8000c101906 */
[----:B------:R-:W-:Y:S04]  /*0c00*/  STG.E desc[UR6][R4.64+0x400], R23 ;  /* 0x0004001704007986 */ /* 0x000fe8000c101906 */
[----:B------:R-:W-:Y:S04]  /*0c10*/  STG.E desc[UR6][R4.64+0x800], R25 ;  /* 0x0008001904007986 */ /* 0x000fe8000c101906 */
[----:B------:R-:W-:Y:S04]  /*0c20*/  STG.E desc[UR6][R4.64+0xc00], R7 ;  /* 0x000c000704007986 */ /* 0x000fe8000c101906 */
[----:B------:R-:W-:Y:S04]  /*0c30*/  STG.E desc[UR6][R4.64+0x1000], R9 ;  /* 0x0010000904007986 */ /* 0x000fe8000c101906 */
[----:B------:R-:W-:Y:S04]  /*0c40*/  STG.E desc[UR6][R4.64+0x1400], R11 ;  /* 0x0014000b04007986 */ /* 0x000fe8000c101906 */
[----:B------:R-:W-:Y:S04]  /*0c50*/  STG.E desc[UR6][R4.64+0x1800], R13 ;  /* 0x0018000d04007986 */ /* 0x000fe8000c101906 */
[----:B------:R-:W-:Y:S01]  /*0c60*/  STG.E desc[UR6][R4.64+0x1c00], R15 ;  /* 0x001c000f04007986 */ /* 0x000fe2000c101906 */
[----:B------:R-:W-:-:S02]  /*0c70*/  IADD3 R3, PT, PT, R12, R21, RZ ;  /* 0x000000150c037210 */ /* 0x000fc40007ffe0ff */
[----:B------:R-:W-:-:S03]  /*0c80*/  IADD3 R2, P0, PT, R4, 0x4000, RZ ;  /* 0x0000400004027810 */ /* 0x000fc60007f1e0ff */
[----:B------:R0:W-:Y:S02]  /*0c90*/  STG.E desc[UR6][R4.64+-0x2000], R3 ;  /* 0xffe0000304007986 */ /* 0x0001e4000c101906 */
[----:B0-----:R-:W-:-:S05]  /*0ca0*/  IADD3 R3, PT, PT, R24, R21, RZ ;  /* 0x0000001518037210 */ /* 0x001fca0007ffe0ff */
[----:B------:R0:W-:Y:S02]  /*0cb0*/  STG.E desc[UR6][R4.64+-0x800], R3 ;  /* 0xfff8000304007986 */ /* 0x0001e4000c101906 */
[----:B0-----:R-:W-:Y:S01]  /*0cc0*/  IMAD.X R3, RZ, RZ, R5, P0 ;  /* 0x000000ffff037224 */ /* 0x001fe200000e0605 */
[----:B------:R-:W-:Y:S06]  /*0cd0*/  BRA.U UP0, `(.L_x_68) ;  /* 0xfffffffd00247547 */ /* 0x000fec000b83ffff */
[----:B------:R-:W-:Y:S05]  /*0ce0*/  EXIT ;  /* 0x000000000000794d */ /* 0x000fea0003800000 */
.L_x_69:
        /* <DEDUP_REMOVED lines=9> */
.L_x_85:


//--------------------- .text._ZN32_GLOBAL__N__0d960088_4_k_cu_main23RadixSortBuildHistogramEPfPii --------------------------
	.section	.text._ZN32_GLOBAL__N__0d960088_4_k_cu_main23RadixSortBuildHistogramEPfPii,"ax",@progbits
	.align	128
.text._ZN32_GLOBAL__N__0d960088_4_k_cu_main23RadixSortBuildHistogramEPfPii:
        .type           _ZN32_GLOBAL__N__0d960088_4_k_cu_main23RadixSortBuildHistogramEPfPii,@function
        .size           _ZN32_GLOBAL__N__0d960088_4_k_cu_main23RadixSortBuildHistogramEPfPii,(.L_x_86 - _ZN32_GLOBAL__N__0d960088_4_k_cu_main23RadixSortBuildHistogramEPfPii)
        .other          _ZN32_GLOBAL__N__0d960088_4_k_cu_main23RadixSortBuildHistogramEPfPii,@"STO_CUDA_ENTRY STV_DEFAULT"
_ZN32_GLOBAL__N__0d960088_4_k_cu_main23RadixSortBuildHistogramEPfPii:
[----:B------:R-:W-:Y:S01]  /*0000*/  LDC R1, c[0x0][0x37c] ;  /* 0x0000df00ff017b82 */ /* 0x000fe20000000800 */
[----:B------:R-:W0:Y:S07]  /*0010*/  S2R R0, SR_TID.X ;  /* 0x0000000000007919 */ /* 0x000e2e0000002100 */
[----:B------:R-:W1:Y:S01]  /*0020*/  S2UR UR5, SR_CgaCtaId ;  /* 0x00000000000579c3 */ /* 0x000e620000008800 */
[----:B------:R-:W-:Y:S01]  /*0030*/  UMOV UR4, 0x400 ;  /* 0x0000040000047882 */ /* 0x000fe20000000000 */
[----:B------:R-:W2:Y:S01]  /*0040*/  LDCU.64 UR6, c[0x0][0x358] ;  /* 0x00006b00ff0677ac */ /* 0x000ea20008000a00 */
[----:B------:R-:W3:Y:S01]  /*0050*/  S2R R2, SR_CTAID.Y ;  /* 0x0000000000027919 */ /* 0x000ee20000002600 */
[----:B------:R-:W-:Y:S01]  /*0060*/  BSSY.RECONVERGENT B0, `(.L_x_70) ;  /* 0x00001e7000007945 */ /* 0x000fe20003800200 */
[----:B------:R-:W4:Y:S03]  /*0070*/  S2R R3, SR_CTAID.X ;  /* 0x0000000000037919 */ /* 0x000f260000002500 */
[----:B------:R-:W5:Y:S08]  /*0080*/  LDC R23, c[0x0][0x390] ;  /* 0x0000e400ff177b82 */ /* 0x000f700000000800 */
[----:B------:R-:W2:Y:S01]  /*0090*/  LDC.64 R24, c[0x0][0x380] ;  /* 0x0000e000ff187b82 */ /* 0x000ea20000000a00 */
[----:B-1----:R-:W-:Y:S01]  /*00a0*/  ULEA UR4, UR5, UR4, 0x18 ;  /* 0x0000000405047291 */ /* 0x002fe2000f8ec0ff */
[C---:B0-----:R-:W-:Y:S01]  /*00b0*/  ISETP.GT.U32.AND P1, PT, R0.reuse, 0xff, PT ;  /* 0x000000ff0000780c */ /* 0x041fe20003f24070 */
[----:B------:R-:W-:Y:S01]  /*00c0*/  IMAD.SHL.U32 R4, R0, 0x4, RZ ;  /* 0x0000000400047824 */ /* 0x000fe200078e00ff */
[----:B-----5:R-:W-:-:S03]  /*00d0*/  ISETP.NE.AND P0, PT, R23, RZ, PT ;  /* 0x000000ff1700720c */ /* 0x020fc60003f05270 */
[----:B------:R-:W-:Y:S01]  /*00e0*/  LEA R20, R0, UR4, 0x2 ;  /* 0x0000000400147c11 */ /* 0x000fe2000f8e10ff */
[----:B---3--:R-:W-:Y:S01]  /*00f0*/  IMAD.SHL.U32 R5, R2, 0x100000, RZ ;  /* 0x0010000002057824 */ /* 0x008fe200078e00ff */
[----:B----4-:R-:W-:-:S03]  /*0100*/  LEA R22, R3, 0x1000, 0xc ;  /* 0x0000100003167811 */ /* 0x010fc600078e60ff */
[----:B--2---:R-:W-:-:S03]  /*0110*/  IMAD.WIDE.U32 R24, R5, 0x4, R24 ;  /* 0x0000000405187825 */ /* 0x004fc600078e0018 */
[----:B------:R0:W-:Y:S01]  /*0120*/  @!P1 STS [R20], RZ ;  /* 0x000000ff14009388 */ /* 0x0001e20000000800 */
[----:B------:R-:W-:Y:S06]  /*0130*/  BAR.SYNC.DEFER_BLOCKING 0x0 ;  /* 0x0000000000007b1d */ /* 0x000fec0000010000 */
[----:B------:R-:W-:Y:S05]  /*0140*/  @P0 BRA `(.L_x_71) ;  /* 0x0000001000f40947 */ /* 0x000fea0003800000 */
[----:B------:R-:W-:Y:S01]  /*0150*/  IMAD R26, R3, 0x1000, R4 ;  /* 0x00001000031a7824 */ /* 0x000fe200078e0204 */
[----:B------:R-:W-:Y:S04]  /*0160*/  BSSY.RECONVERGENT B1, `(.L_x_72) ;  /* 0x000013a000017945 */ /* 0x000fe80003800200 */
[----:B------:R-:W-:-:S04]  /*0170*/  ISETP.GT.AND P0, PT, R26, 0xfffff, PT ;  /* 0x000fffff1a00780c */ /* 0x000fc80003f04270 */
[----:B------:R-:W-:-:S13]  /*0180*/  ISETP.GE.OR P0, PT, R26, R22, P0 ;  /* 0x000000161a00720c */ /* 0x000fda0000706670 */
[----:B------:R-:W-:Y:S05]  /*0190*/  @P0 BRA `(.L_x_73) ;  /* 0x0000001000d80947 */ /* 0x000fea0003800000 */
[----:B------:R-:W1:Y:S01]  /*01a0*/  LDC R21, c[0x0][0x360] ;  /* 0x0000d800ff157b82 */ /* 0x000e620000000800 */
[----:B------:R-:W-:Y:S01]  /*01b0*/  BSSY.RECONVERGENT B2, `(.L_x_74) ;  /* 0x0000050000027945 */ /* 0x000fe20003800200 */
[----:B-1----:R-:W-:-:S04]  /*01c0*/  IMAD.SHL.U32 R21, R21, 0x4, RZ ;  /* 0x0000000415157824 */ /* 0x002fc800078e00ff */
[----:B------:R-:W1:Y:S01]  /*01d0*/  I2F.U32.RP R8, R21 ;  /* 0x0000001500087306 */ /* 0x000e620000209000 */
[--C-:B------:R-:W-:Y:S02]  /*01e0*/  IMAD.IADD R7, R26, 0x1, R21.reuse ;  /* 0x000000011a077824 */ /* 0x100fe400078e0215 */
[----:B------:R-:W-:-:S03]  /*01f0*/  IMAD.MOV R9, RZ, RZ, -R21 ;  /* 0x000000ffff097224 */ /* 0x000fc600078e0a15 */
[C---:B------:R-:W-:Y:S02]  /*0200*/  ISETP.GE.AND P0, PT, R7.reuse, R22, PT ;  /* 0x000000160700720c */ /* 0x040fe40003f06270 */
[----:B------:R-:W-:Y:S02]  /*0210*/  ISETP.GE.AND P2, PT, R7, 0x100000, PT ;  /* 0x001000000700780c */ /* 0x000fe40003f46270 */
[----:B------:R-:W-:Y:S02]  /*0220*/  VIMNMX R6, PT, PT, R22, R7, !PT ;  /* 0x0000000716067248 */ /* 0x000fe40007fe0100 */
[----:B------:R-:W-:Y:S01]  /*0230*/  SEL R10, RZ, 0x1, P2 ;  /* 0x00000001ff0a7807 */ /* 0x000fe20001000000 */
[----:B-1----:R-:W1:Y:S02]  /*0240*/  MUFU.RCP R8, R8 ;  /* 0x0000000800087308 */ /* 0x002e640000001000 */
[----:B-1----:R-:W-:Y:S01]  /*0250*/  VIADD R4, R8, 0xffffffe ;  /* 0x0ffffffe08047836 */ /* 0x002fe20000000000 */
[----:B------:R-:W-:-:S05]  /*0260*/  SEL R8, RZ, 0x1, P0 ;  /* 0x00000001ff087807 */ /* 0x000fca0000000000 */
[----:B------:R1:W2:Y:S01]  /*0270*/  F2I.FTZ.U32.TRUNC.NTZ R5, R4 ;  /* 0x0000000400057305 */ /* 0x0002a2000021f000 */
[----:B------:R-:W-:Y:S01]  /*0280*/  IADD3 R6, PT, PT, R6, -R7, -R8 ;  /* 0x8000000706067210 */ /* 0x000fe20007ffe808 */
[----:B-1----:R-:W-:Y:S02]  /*0290*/  IMAD.MOV.U32 R4, RZ, RZ, RZ ;  /* 0x000000ffff047224 */ /* 0x002fe400078e00ff */
[----:B--2---:R-:W-:-:S04]  /*02a0*/  IMAD R9, R9, R5, RZ ;  /* 0x0000000509097224 */ /* 0x004fc800078e02ff */
[----:B------:R-:W-:Y:S01]  /*02b0*/  IMAD.HI.U32 R5, R5, R9, R4 ;  /* 0x0000000905057227 */ /* 0x000fe200078e0004 */
[----:B------:R-:W-:-:S04]  /*02c0*/  VIMNMX R4, PT, PT, R7, 0x100000, !PT ;  /* 0x0010000007047848 */ /* 0x000fc80007fe0100 */
[----:B------:R-:W-:Y:S01]  /*02d0*/  IADD3 R12, PT, PT, R4, -R7, -R10 ;  /* 0x80000007040c7210 */ /* 0x000fe20007ffe80a */
[----:B------:R-:W-:-:S04]  /*02e0*/  IMAD.HI.U32 R4, R5, R6, RZ ;  /* 0x0000000605047227 */ /* 0x000fc800078e00ff */
[----:B------:R-:W-:-:S04]  /*02f0*/  IMAD.HI.U32 R14, R5, R12, RZ ;  /* 0x0000000c050e7227 */ /* 0x000fc800078e00ff */
[----:B------:R-:W-:Y:S02]  /*0300*/  IMAD.MOV R5, RZ, RZ, -R4 ;  /* 0x000000ffff057224 */ /* 0x000fe400078e0a04 */
[----:B------:R-:W-:Y:S02]  /*0310*/  IMAD.MOV R7, RZ, RZ, -R14 ;  /* 0x000000ffff077224 */ /* 0x000fe400078e0a0e */
[C---:B------:R-:W-:Y:S01]  /*0320*/  IMAD R6, R21.reuse, R5, R6 ;  /* 0x0000000515067224 */ /* 0x040fe200078e0206 */
[----:B------:R-:W-:Y:S01]  /*0330*/  LOP3.LUT R5, RZ, R21, RZ, 0x33, !PT ;  /* 0x00000015ff057212 */ /* 0x000fe200078e33ff */
[----:B------:R-:W-:-:S03]  /*0340*/  IMAD R12, R21, R7, R12 ;  /* 0x00000007150c7224 */ /* 0x000fc600078e020c */
[-C--:B------:R-:W-:Y:S02]  /*0350*/  ISETP.GE.U32.AND P0, PT, R6, R21.reuse, PT ;  /* 0x000000150600720c */ /* 0x080fe40003f06070 */
[----:B------:R-:W-:-:S11]  /*0360*/  ISETP.GE.U32.AND P3, PT, R12, R21, PT ;  /* 0x000000150c00720c */ /* 0x000fd60003f66070 */
[--C-:B------:R-:W-:Y:S02]  /*0370*/  @P0 IMAD.IADD R6, R6, 0x1, -R21.reuse ;  /* 0x0000000106060824 */ /* 0x100fe400078e0a15 */
[----:B------:R-:W-:Y:S02]  /*0380*/  @P3 IMAD.IADD R12, R12, 0x1, -R21 ;  /* 0x000000010c0c3824 */ /* 0x000fe400078e0a15 */
[----:B------:R-:W-:Y:S01]  /*0390*/  @P0 VIADD R4, R4, 0x1 ;  /* 0x0000000104040836 */ /* 0x000fe20000000000 */
[-C--:B------:R-:W-:Y:S01]  /*03a0*/  ISETP.GE.U32.AND P2, PT, R6, R21.reuse, PT ;  /* 0x000000150600720c */ /* 0x080fe20003f46070 */
[----:B------:R-:W-:Y:S01]  /*03b0*/  @P3 VIADD R14, R14, 0x1 ;  /* 0x000000010e0e3836 */ /* 0x000fe20000000000 */
[----:B------:R-:W-:Y:S02]  /*03c0*/  ISETP.GE.U32.AND P4, PT, R12, R21, PT ;  /* 0x000000150c00720c */ /* 0x000fe40003f86070 */
[----:B------:R-:W-:-:S09]  /*03d0*/  ISETP.NE.U32.AND P0, PT, R21, RZ, PT ;  /* 0x000000ff1500720c */ /* 0x000fd20003f05070 */
[----:B------:R-:W-:Y:S02]  /*03e0*/  @P2 VIADD R4, R4, 0x1 ;  /* 0x0000000104042836 */ /* 0x000fe40000000000 */
[----:B------:R-:W-:-:S03]  /*03f0*/  @P4 VIADD R14, R14, 0x1 ;  /* 0x000000010e0e4836 */ /* 0x000fc60000000000 */
[C---:B------:R-:W-:Y:S02]  /*0400*/  SEL R7, R5.reuse, R4, !P0 ;  /* 0x0000000405077207 */ /* 0x040fe40004000000 */
[----:B------:R-:W-:-:S03]  /*0410*/  SEL R5, R5, R14, !P0 ;  /* 0x0000000e05057207 */ /* 0x000fc60004000000 */
[----:B------:R-:W-:-:S05]  /*0420*/  IMAD.IADD R7, R8, 0x1, R7 ;  /* 0x0000000108077824 */ /* 0x000fca00078e0207 */
[----:B------:R-:W-:-:S04]  /*0430*/  VIADDMNMX.U32 R5, R5, R10, R7, PT ;  /* 0x0000000a05057246 */ /* 0x000fc80003800007 */
[C---:B------:R-:W-:Y:S02]  /*0440*/  LOP3.LUT R4, R5.reuse, 0x3, RZ, 0xc0, !PT ;  /* 0x0000000305047812 */ /* 0x040fe400078ec0ff */
[----:B------:R-:W-:Y:S02]  /*0450*/  ISETP.GE.U32.AND P0, PT, R5, 0x3, PT ;  /* 0x000000030500780c */ /* 0x000fe40003f06070 */
[----:B------:R-:W-:-:S13]  /*0460*/  ISETP.NE.AND P2, PT, R4, 0x3, PT ;  /* 0x000000030400780c */ /* 0x000fda0003f45270 */
[----:B------:R-:W-:Y:S05]  /*0470*/  @!P2 BRA `(.L_x_75) ;  /* 0x00000000008ca947 */ /* 0x000fea0003800000 */
[----:B------:R-:W-:-:S05]  /*0480*/  VIADD R4, R5, 0x1 ;  /* 0x0000000105047836 */ /* 0x000fca0000000000 */
[----:B------:R-:W-:-:S05]  /*0490*/  LOP3.LUT R4, R4, 0x3, RZ, 0xc0, !PT ;  /* 0x0000000304047812 */ /* 0x000fca00078ec0ff */
[----:B------:R-:W-:-:S07]  /*04a0*/  IMAD.MOV R10, RZ, RZ, -R4 ;  /* 0x000000ffff0a7224 */ /* 0x000fce00078e0a04 */
.L_x_76:
[----:B-1----:R-:W-:-:S05]  /*04b0*/  IMAD.WIDE R8, R26, 0x4, R24 ;  /* 0x000000041a087825 */ /* 0x002fca00078e0218 */
[----:B------:R-:W2:Y:S01]  /*04c0*/  LDG.E.128 R4, desc[UR6][R8.64] ;  /* 0x0000000608047981 */ /* 0x000ea2000c1e1d00 */
[----:B------:R-:W-:Y:S02]  /*04d0*/  IMAD.MOV.U32 R14, RZ, RZ, -0x1 ;  /* 0xffffffffff0e7424 */ /* 0x000fe400078e00ff */
[----:B------:R-:W-:Y:S02]  /*04e0*/  VIADD R10, R10, 0x1 ;  /* 0x000000010a0a7836 */ /* 0x000fe40000000000 */
[----:B------:R-:W-:Y:S01]  /*04f0*/  IMAD.IADD R26, R21, 0x1, R26 ;  /* 0x00000001151a7824 */ /* 0x000fe200078e021a */
[----:B--2---:R-:W-:Y:S02]  /*0500*/  ISETP.GT.AND P2, PT, R4, -0x1, PT ;  /* 0xffffffff0400780c */ /* 0x004fe40003f44270 */
[----:B------:R-:W-:Y:S02]  /*0510*/  ISETP.GT.AND P3, PT, R5, -0x1, PT ;  /* 0xffffffff0500780c */ /* 0x000fe40003f64270 */
[----:B------:R-:W-:-:S02]  /*0520*/  ISETP.GT.AND P4, PT, R6, -0x1, PT ;  /* 0xffffffff0600780c */ /* 0x000fc40003f84270 */
[----:B------:R-:W-:Y:S02]  /*0530*/  ISETP.GT.AND P5, PT, R7, -0x1, PT ;  /* 0xffffffff0700780c */ /* 0x000fe40003fa4270 */
[C---:B------:R-:W-:Y:S02]  /*0540*/  SEL R11, R14.reuse, 0x80000000, !P2 ;  /* 0x800000000e0b7807 */ /* 0x040fe40005000000 */
[C---:B------:R-:W-:Y:S02]  /*0550*/  SEL R12, R14.reuse, 0x80000000, !P3 ;  /* 0x800000000e0c7807 */ /* 0x040fe40005800000 */
[C---:B------:R-:W-:Y:S02]  /*0560*/  SEL R13, R14.reuse, 0x80000000, !P4 ;  /* 0x800000000e0d7807 */ /* 0x040fe40006000000 */
[----:B------:R-:W-:Y:S02]  /*0570*/  SEL R14, R14, 0x80000000, !P5 ;  /* 0x800000000e0e7807 */ /* 0x000fe40006800000 */
[----:B------:R-:W-:-:S02]  /*0580*/  LOP3.LUT R4, R11, R4, RZ, 0x3c, !PT ;  /* 0x000000040b047212 */ /* 0x000fc400078e3cff */
[----:B------:R-:W-:Y:S02]  /*0590*/  LOP3.LUT R5, R12, R5, RZ, 0x3c, !PT ;  /* 0x000000050c057212 */ /* 0x000fe400078e3cff */
[----:B------:R-:W-:Y:S01]  /*05a0*/  LOP3.LUT R6, R13, R6, RZ, 0x3c, !PT ;  /* 0x000000060d067212 */ /* 0x000fe200078e3cff */
[----:B------:R-:W-:Y:S01]  /*05b0*/  IMAD.SHL.U32 R11, R4, 0x4, RZ ;  /* 0x00000004040b7824 */ /* 0x000fe200078e00ff */
[----:B------:R-:W-:Y:S01]  /*05c0*/  LOP3.LUT R7, R14, R7, RZ, 0x3c, !PT ;  /* 0x000000070e077212 */ /* 0x000fe200078e3cff */
[----:B------:R-:W-:Y:S01]  /*05d0*/  IMAD.SHL.U32 R12, R5, 0x4, RZ ;  /* 0x00000004050c7824 */ /* 0x000fe200078e00ff */
[----:B------:R-:W-:Y:S01]  /*05e0*/  ISETP.NE.AND P2, PT, R10, RZ, PT ;  /* 0x000000ff0a00720c */ /* 0x000fe20003f45270 */
[----:B------:R-:W-:Y:S01]  /*05f0*/  IMAD.SHL.U32 R13, R6, 0x4, RZ ;  /* 0x00000004060d7824 */ /* 0x000fe200078e00ff */
[----:B------:R-:W-:Y:S01]  /*0600*/  LOP3.LUT R11, R11, 0x3fc, RZ, 0xc0, !PT ;  /* 0x000003fc0b0b7812 */ /* 0x000fe200078ec0ff */
[----:B------:R1:W-:Y:S01]  /*0610*/  STG.E.128 desc[UR6][R8.64], R4 ;  /* 0x0000000408007986 */ /* 0x0003e2000c101d06 */
[----:B------:R-:W-:Y:S01]  /*0620*/  IMAD.SHL.U32 R14, R7, 0x4, RZ ;  /* 0x00000004070e7824 */ /* 0x000fe200078e00ff */
[----:B------:R-:W-:-:S02]  /*0630*/  LOP3.LUT R12, R12, 0x3fc, RZ, 0xc0, !PT ;  /* 0x000003fc0c0c7812 */ /* 0x000fc400078ec0ff */
[----:B------:R-:W-:Y:S01]  /*0640*/  LOP3.LUT R13, R13, 0x3fc, RZ, 0xc0, !PT ;  /* 0x000003fc0d0d7812 */ /* 0x000fe200078ec0ff */
[----:B------:R1:W-:Y:S01]  /*0650*/  ATOMS.POPC.INC.32 RZ, [R11+UR4] ;  /* 0x000000000bff7f8c */ /* 0x0003e2000d800004 */
[----:B------:R-:W-:-:S03]  /*0660*/  LOP3.LUT R14, R14, 0x3fc, RZ, 0xc0, !PT ;  /* 0x000003fc0e0e7812 */ /* 0x000fc600078ec0ff */
[----:B------:R1:W-:Y:S04]  /*0670*/  ATOMS.POPC.INC.32 RZ, [R12+UR4] ;  /* 0x000000000cff7f8c */ /* 0x0003e8000d800004 */
[----:B------:R1:W-:Y:S04]  /*0680*/  ATOMS.POPC.INC.32 RZ, [R13+UR4] ;  /* 0x000000000dff7f8c */ /* 0x0003e8000d800004 */
[----:B------:R1:W-:Y:S01]  /*0690*/  ATOMS.POPC.INC.32 RZ, [R14+UR4] ;  /* 0x000000000eff7f8c */ /* 0x0003e2000d800004 */
[----:B------:R-:W-:Y:S05]  /*06a0*/  @P2 BRA `(.L_x_76) ;  /* 0xfffffffc00802947 */ /* 0x000fea000383ffff */
.L_x_75:
[----:B------:R-:W-:Y:S05]  /*06b0*/  BSYNC.RECONVERGENT B2 ;  /* 0x0000000000027941 */ /* 0x000fea0003800200 */
.L_x_74:
[----:B------:R-:W-:Y:S05]  /*06c0*/  @!P0 BRA `(.L_x_73) ;  /* 0x0000000c008c8947 */ /* 0x000fea0003800000 */
[----:B-1----:R-:W-:-:S05]  /*06d0*/  IMAD.WIDE R12, R26, 0x4, R24 ;  /* 0x000000041a0c7825 */ /* 0x002fca00078e0218 */
[----:B------:R-:W2:Y:S01]  /*06e0*/  LDG.E.128 R4, desc[UR6][R12.64] ;  /* 0x000000060c047981 */ /* 0x000ea2000c1e1d00 */
[----:B------:R-:W-:Y:S02]  /*06f0*/  IMAD.MOV.U32 R23, RZ, RZ, -0x1 ;  /* 0xffffffffff177424 */ /* 0x000fe400078e00ff */
[----:B------:R-:W-:Y:S01]  /*0700*/  IMAD.WIDE.U32 R16, R21, 0x4, R12 ;  /* 0x0000000415107825 */ /* 0x000fe200078e000c */
[----:B--2---:R-:W-:Y:S02]  /*0710*/  ISETP.GT.AND P0, PT, R4, -0x1, PT ;  /* 0xffffffff0400780c */ /* 0x004fe40003f04270 */
[----:B------:R-:W-:Y:S02]  /*0720*/  ISETP.GT.AND P2, PT, R5, -0x1, PT ;  /* 0xffffffff0500780c */ /* 0x000fe40003f44270 */
[----:B------:R-:W-:Y:S02]  /*0730*/  ISETP.GT.AND P3, PT, R6, -0x1, PT ;  /* 0xffffffff0600780c */ /* 0x000fe40003f64270 */
[----:B------:R-:W-:-:S02]  /*0740*/  ISETP.GT.AND P4, PT, R7, -0x1, PT ;  /* 0xffffffff0700780c */ /* 0x000fc40003f84270 */
[C---:B------:R-:W-:Y:S02]  /*0750*/  SEL R9, R23.reuse, 0x80000000, !P0 ;  /* 0x8000000017097807 */ /* 0x040fe40004000000 */
[C---:B------:R-:W-:Y:S02]  /*0760*/  SEL R8, R23.reuse, 0x80000000, !P2 ;  /* 0x8000000017087807 */ /* 0x040fe40005000000 */
[C---:B------:R-:W-:Y:S02]  /*0770*/  SEL R11, R23.reuse, 0x80000000, !P3 ;  /* 0x80000000170b7807 */ /* 0x040fe40005800000 */
[----:B------:R-:W-:Y:S02]  /*0780*/  SEL R10, R23, 0x80000000, !P4 ;  /* 0x80000000170a7807 */ /* 0x000fe40006000000 */
[----:B------:R-:W-:Y:S02]  /*0790*/  LOP3.LUT R4, R9, R4, RZ, 0x3c, !PT ;  /* 0x0000000409047212 */ /* 0x000fe400078e3cff */
[----:B------:R-:W-:-:S02]  /*07a0*/  LOP3.LUT R5, R8, R5, RZ, 0x3c, !PT ;  /* 0x0000000508057212 */ /* 0x000fc400078e3cff */
[----:B------:R-:W-:Y:S02]  /*07b0*/  LOP3.LUT R6, R11, R6, RZ, 0x3c, !PT ;  /* 0x000000060b067212 */ /* 0x000fe400078e3cff */
[----:B------:R-:W-:-:S05]  /*07c0*/  LOP3.LUT R7, R10, R7, RZ, 0x3c, !PT ;  /* 0x000000070a077212 */ /* 0x000fca00078e3cff */
[----:B------:R1:W-:Y:S04]  /*07d0*/  STG.E.128 desc[UR6][R12.64], R4 ;  /* 0x000000040c007986 */ /* 0x0003e8000c101d06 */
[----:B------:R-:W2:Y:S01]  /*07e0*/  LDG.E.128 R8, desc[UR6][R16.64] ;  /* 0x0000000610087981 */ /* 0x000ea2000c1e1d00 */
[----:B------:R-:W-:Y:S01]  /*07f0*/  IMAD.WIDE.U32 R28, R21, 0x4, R16 ;  /* 0x00000004151c7825 */ /* 0x000fe200078e0010 */
        /* <DEDUP_REMOVED lines=10> */
[----:B------:R-:W-:Y:S02]  /*08a0*/  LOP3.LUT R10, R19, R10, RZ, 0x3c, !PT ;  /* 0x0000000a130a7212 */ /* 0x000fe400078e3cff */
[----:B------:R-:W-:-:S05]  /*08b0*/  LOP3.LUT R11, R18, R11, RZ, 0x3c, !PT ;  /* 0x0000000b120b7212 */ /* 0x000fca00078e3cff */
[----:B------:R-:W-:Y:S04]  /*08c0*/  STG.E.128 desc[UR6][R16.64], R8 ;  /* 0x0000000810007986 */ /* 0x000fe8000c101d06 */
[----:B-1----:R-:W2:Y:S01]  /*08d0*/  LDG.E.128 R12, desc[UR6][R28.64] ;  /* 0x000000061c0c7981 */ /* 0x002ea2000c1e1d00 */
[----:B------:R-:W-:Y:S02]  /*08e0*/  IMAD.SHL.U32 R4, R4, 0x4, RZ ;  /* 0x0000000404047824 */ /* 0x000fe400078e00ff */
[----:B------:R-:W-:-:S03]  /*08f0*/  IMAD.SHL.U32 R5, R5, 0x4, RZ ;  /* 0x0000000405057824 */ /* 0x000fc600078e00ff */
[----:B------:R-:W-:Y:S02]  /*0900*/  LOP3.LUT R4, R4, 0x3fc, RZ, 0xc0, !PT ;  /* 0x000003fc04047812 */ /* 0x000fe400078ec0ff */
[----:B------:R-:W-:-:S03]  /*0910*/  LOP3.LUT R27, R5, 0x3fc, RZ, 0xc0, !PT ;  /* 0x000003fc051b7812 */ /* 0x000fc600078ec0ff */
[----:B------:R1:W-:Y:S01]  /*0920*/  ATOMS.POPC.INC.32 RZ, [R4+UR4] ;  /* 0x0000000004ff7f8c */ /* 0x0003e2000d800004 */
[----:B------:R-:W-:Y:S02]  /*0930*/  IMAD.SHL.U32 R6, R6, 0x4, RZ ;  /* 0x0000000406067824 */ /* 0x000fe400078e00ff */
[----:B------:R-:W-:Y:S01]  /*0940*/  IMAD.SHL.U32 R7, R7, 0x4, RZ ;  /* 0x0000000407077824 */ /* 0x000fe200078e00ff */
[----:B------:R3:W-:Y:S01]  /*0950*/  ATOMS.POPC.INC.32 RZ, [R27+UR4] ;  /* 0x000000001bff7f8c */ /* 0x0007e2000d800004 */
[----:B-1----:R-:W-:Y:S01]  /*0960*/  IMAD.WIDE.U32 R4, R21, 0x4, R28 ;  /* 0x0000000415047825 */ /* 0x002fe200078e001c */
[----:B--2---:R-:W-:Y:S02]  /*0970*/  ISETP.GT.AND P0, PT, R12, -0x1, PT ;  /* 0xffffffff0c00780c */ /* 0x004fe40003f04270 */
[----:B------:R-:W-:Y:S02]  /*0980*/  ISETP.GT.AND P2, PT, R13, -0x1, PT ;  /* 0xffffffff0d00780c */ /* 0x000fe40003f44270 */
[----:B------:R-:W-:-:S02]  /*0990*/  SEL R19, R23, 0x80000000, !P0 ;  /* 0x8000000017137807 */ /* 0x000fc40004000000 */
[----:B------:R-:W-:Y:S02]  /*09a0*/  SEL R18, R23, 0x80000000, !P2 ;  /* 0x8000000017127807 */ /* 0x000fe40005000000 */
[----:B------:R-:W-:Y:S02]  /*09b0*/  ISETP.GT.AND P0, PT, R14, -0x1, PT ;  /* 0xffffffff0e00780c */ /* 0x000fe40003f04270 */
[----:B------:R-:W-:Y:S02]  /*09c0*/  ISETP.GT.AND P2, PT, R15, -0x1, PT ;  /* 0xffffffff0f00780c */ /* 0x000fe40003f44270 */
[C---:B------:R-:W-:Y:S02]  /*09d0*/  SEL R17, R23.reuse, 0x80000000, !P0 ;  /* 0x8000000017117807 */ /* 0x040fe40004000000 */
[----:B------:R-:W-:Y:S02]  /*09e0*/  SEL R16, R23, 0x80000000, !P2 ;  /* 0x8000000017107807 */ /* 0x000fe40005000000 */
[----:B------:R-:W-:-:S02]  /*09f0*/  LOP3.LUT R12, R19, R12, RZ, 0x3c, !PT ;  /* 0x0000000c130c7212 */ /* 0x000fc400078e3cff */
[----:B------:R-:W-:Y:S02]  /*0a00*/  LOP3.LUT R13, R18, R13, RZ, 0x3c, !PT ;  /* 0x0000000d120d7212 */ /* 0x000fe400078e3cff */
[----:B------:R-:W-:Y:S02]  /*0a10*/  LOP3.LUT R14, R17, R14, RZ, 0x3c, !PT ;  /* 0x0000000e110e7212 */ /* 0x000fe400078e3cff */
[----:B------:R-:W-:-:S05]  /*0a20*/  LOP3.LUT R15, R16, R15, RZ, 0x3c, !PT ;  /* 0x0000000f100f7212 */ /* 0x000fca00078e3cff */
[----:B------:R1:W-:Y:S04]  /*0a30*/  STG.E.128 desc[UR6][R28.64], R12 ;  /* 0x0000000c1c007986 */ /* 0x0003e8000c101d06 */
[----:B------:R-:W2:Y:S01]  /*0a40*/  LDG.E.128 R16, desc[UR6][R4.64] ;  /* 0x0000000604107981 */ /* 0x000ea2000c1e1d00 */
[----:B------:R-:W-:Y:S01]  /*0a50*/  IMAD.SHL.U32 R8, R8, 0x4, RZ ;  /* 0x0000000408087824 */ /* 0x000fe200078e00ff */
[----:B------:R-:W-:Y:S01]  /*0a60*/  LOP3.LUT R6, R6, 0x3fc, RZ, 0xc0, !PT ;  /* 0x000003fc06067812 */ /* 0x000fe200078ec0ff */
[----:B------:R-:W-:Y:S01]  /*0a70*/  IMAD.SHL.U32 R9, R9, 0x4, RZ ;  /* 0x0000000409097824 */ /* 0x000fe200078e00ff */
[----:B------:R-:W-:Y:S01]  /*0a80*/  LOP3.LUT R7, R7, 0x3fc, RZ, 0xc0, !PT ;  /* 0x000003fc07077812 */ /* 0x000fe200078ec0ff */
[----:B------:R-:W-:Y:S01]  /*0a90*/  IMAD.SHL.U32 R10, R10, 0x4, RZ ;  /* 0x000000040a0a7824 */ /* 0x000fe200078e00ff */
[----:B------:R-:W-:Y:S01]  /*0aa0*/  LOP3.LUT R8, R8, 0x3fc, RZ, 0xc0, !PT ;  /* 0x000003fc08087812 */ /* 0x000fe200078ec0ff */
[----:B------:R-:W-:Y:S01]  /*0ab0*/  ATOMS.POPC.INC.32 RZ, [R6+UR4] ;  /* 0x0000000006ff7f8c */ /* 0x000fe2000d800004 */
[----:B------:R-:W-:Y:S01]  /*0ac0*/  LOP3.LUT R9, R9, 0x3fc, RZ, 0xc0, !PT ;  /* 0x000003fc09097812 */ /* 0x000fe200078ec0ff */
[----:B------:R-:W-:Y:S01]  /*0ad0*/  IMAD.SHL.U32 R11, R11, 0x4, RZ ;  /* 0x000000040b0b7824 */ /* 0x000fe200078e00ff */
[----:B------:R-:W-:Y:S01]  /*0ae0*/  IADD3 R26, PT, PT, R21, R26, R21 ;  /* 0x0000001a151a7210 */ /* 0x000fe20007ffe015 */
[----:B------:R4:W-:Y:S01]  /*0af0*/  ATOMS.POPC.INC.32 RZ, [R7+UR4] ;  /* 0x0000000007ff7f8c */ /* 0x0009e2000d800004 */
[----:B------:R-:W-:-:S02]  /*0b00*/  LOP3.LUT R10, R10, 0x3fc, RZ, 0xc0, !PT ;  /* 0x000003fc0a0a7812 */ /* 0x000fc400078ec0ff */
[----:B---3--:R-:W-:Y:S01]  /*0b10*/  IADD3 R27, PT, PT, R21, R26, R21 ;  /* 0x0000001a151b7210 */ /* 0x008fe20007ffe015 */
[----:B------:R-:W-:Y:S01]  /*0b20*/  ATOMS.POPC.INC.32 RZ, [R8+UR4] ;  /* 0x0000000008ff7f8c */ /* 0x000fe2000d800004 */
[----:B-1----:R-:W-:Y:S01]  /*0b30*/  IMAD.SHL.U32 R12, R12, 0x4, RZ ;  /* 0x000000040c0c7824 */ /* 0x002fe200078e00ff */
[----:B------:R-:W-:Y:S01]  /*0b40*/  LOP3.LUT R11, R11, 0x3fc, RZ, 0xc0, !PT ;  /* 0x000003fc0b0b7812 */ /* 0x000fe200078ec0ff */
[----:B------:R-:W-:Y:S01]  /*0b50*/  IMAD.SHL.U32 R13, R13, 0x4, RZ ;  /* 0x000000040d0d7824 */ /* 0x000fe200078e00ff */
[----:B------:R1:W-:Y:S01]  /*0b60*/  ATOMS.POPC.INC.32 RZ, [R9+UR4] ;  /* 0x0000000009ff7f8c */ /* 0x0003e2000d800004 */
[----:B------:R-:W-:Y:S01]  /*0b70*/  IMAD.SHL.U32 R14, R14, 0x4, RZ ;  /* 0x000000040e0e7824 */ /* 0x000fe200078e00ff */
[----:B------:R-:W-:Y:S01]  /*0b80*/  LOP3.LUT R12, R12, 0x3fc, RZ, 0xc0, !PT ;  /* 0x000003fc0c0c7812 */ /* 0x000fe200078ec0ff */
[----:B------:R-:W-:Y:S01]  /*0b90*/  IMAD.SHL.U32 R15, R15, 0x4, RZ ;  /* 0x000000040f0f7824 */ /* 0x000fe200078e00ff */
[----:B------:R-:W-:Y:S01]  /*0ba0*/  LOP3.LUT R13, R13, 0x3fc, RZ, 0xc0, !PT ;  /* 0x000003fc0d0d7812 */ /* 0x000fe200078ec0ff */
[----:B------:R3:W-:Y:S01]  /*0bb0*/  ATOMS.POPC.INC.32 RZ, [R10+UR4] ;  /* 0x000000000aff7f8c */ /* 0x0007e2000d800004 */
[----:B------:R-:W-:-:S02]  /*0bc0*/  LOP3.LUT R14, R14, 0x3fc, RZ, 0xc0, !PT ;  /* 0x000003fc0e0e7812 */ /* 0x000fc400078ec0ff */
[----:B------:R-:W-:Y:S01]  /*0bd0*/  LOP3.LUT R15, R15, 0x3fc, RZ, 0xc0, !PT ;  /* 0x000003fc0f0f7812 */ /* 0x000fe200078ec0ff */
[----:B------:R3:W-:Y:S04]  /*0be0*/  ATOMS.POPC.INC.32 RZ, [R11+UR4] ;  /* 0x000000000bff7f8c */ /* 0x0007e8000d800004 */
[----:B------:R3:W-:Y:S04]  /*0bf0*/  ATOMS.POPC.INC.32 RZ, [R12+UR4] ;  /* 0x000000000cff7f8c */ /* 0x0007e8000d800004 */
[----:B------:R3:W-:Y:S04]  /*0c00*/  ATOMS.POPC.INC.32 RZ, [R13+UR4] ;  /* 0x000000000dff7f8c */ /* 0x0007e8000d800004 */
[----:B------:R3:W-:Y:S04]  /*0c10*/  ATOMS.POPC.INC.32 RZ, [R14+UR4] ;  /* 0x000000000eff7f8c */ /* 0x0007e8000d800004 */
[----:B------:R3:W-:Y:S01]  /*0c20*/  ATOMS.POPC.INC.32 RZ, [R15+UR4] ;  /* 0x000000000fff7f8c */ /* 0x0007e2000d800004 */
[----:B--2---:R-:W-:-:S02]  /*0c30*/  ISETP.GT.AND P0, PT, R16, -0x1, PT ;  /* 0xffffffff1000780c */ /* 0x004fc40003f04270 */
[----:B------:R-:W-:Y:S02]  /*0c40*/  ISETP.GT.AND P2, PT, R17, -0x1, PT ;  /* 0xffffffff1100780c */ /* 0x000fe40003f44270 */
[----:B------:R-:W-:Y:S02]  /*0c50*/  ISETP.GT.AND P3, PT, R18, -0x1, PT ;  /* 0xffffffff1200780c */ /* 0x000fe40003f64270 */
[----:B------:R-:W-:Y:S02]  /*0c60*/  ISETP.GT.AND P4, PT, R19, -0x1, PT ;  /* 0xffffffff1300780c */ /* 0x000fe40003f84270 */
[C---:B----4-:R-:W-:Y:S02]  /*0c70*/  SEL R7, R23.reuse, 0x80000000, !P0 ;  /* 0x8000000017077807 */ /* 0x050fe40004000000 */
[C---:B------:R-:W-:Y:S02]  /*0c80*/  SEL R6, R23.reuse, 0x80000000, !P2 ;  /* 0x8000000017067807 */ /* 0x040fe40005000000 */
[----:B-1----:R-:W-:-:S02]  /*0c90*/  SEL R9, R23, 0x80000000, !P3 ;  /* 0x8000000017097807 */ /* 0x002fc40005800000 */
[----:B------:R-:W-:Y:S02]  /*0ca0*/  SEL R8, R23, 0x80000000, !P4 ;  /* 0x8000000017087807 */ /* 0x000fe40006000000 */
[----:B------:R-:W-:Y:S02]  /*0cb0*/  LOP3.LUT R16, R7, R16, RZ, 0x3c, !PT ;  /* 0x0000001007107212 */ /* 0x000fe400078e3cff */
[----:B------:R-:W-:Y:S02]  /*0cc0*/  LOP3.LUT R17, R6, R17, RZ, 0x3c, !PT ;  /* 0x0000001106117212 */ /* 0x000fe400078e3cff */
[----:B------:R-:W-:Y:S01]  /*0cd0*/  LOP3.LUT R18, R9, R18, RZ, 0x3c, !PT ;  /* 0x0000001209127212 */ /* 0x000fe200078e3cff */
[----:B------:R-:W-:Y:S01]  /*0ce0*/  IMAD.SHL.U32 R6, R16, 0x4, RZ ;  /* 0x0000000410067824 */ /* 0x000fe200078e00ff */
[----:B------:R-:W-:Y:S01]  /*0cf0*/  LOP3.LUT R19, R8, R19, RZ, 0x3c, !PT ;  /* 0x0000001308137212 */ /* 0x000fe200078e3cff */
[----:B------:R-:W-:Y:S01]  /*0d00*/  IMAD.SHL.U32 R7, R17, 0x4, RZ ;  /* 0x0000000411077824 */ /* 0x000fe200078e00ff */
[C---:B------:R-:W-:Y:S01]  /*0d10*/  ISETP.GT.AND P0, PT, R27.reuse, 0xfffff, PT ;  /* 0x000fffff1b00780c */ /* 0x040fe20003f04270 */
[----:B------:R-:W-:Y:S01]  /*0d20*/  IMAD.SHL.U32 R8, R18, 0x4, RZ ;  /* 0x0000000412087824 */ /* 0x000fe200078e00ff */
[----:B------:R-:W-:Y:S01]  /*0d30*/  LOP3.LUT R6, R6, 0x3fc, RZ, 0xc0, !PT ;  /* 0x000003fc06067812 */ /* 0x000fe200078ec0ff */
[----:B------:R3:W-:Y:S01]  /*0d40*/  STG.E.128 desc[UR6][R4.64], R16 ;  /* 0x0000001004007986 */ /* 0x0007e2000c101d06 */
[----:B------:R-:W-:Y:S01]  /*0d50*/  ISETP.GE.OR P0, PT, R27, R22, P0 ;  /* 0x000000161b00720c */ /* 0x000fe20000706670 */
[----:B------:R-:W-:Y:S01]  /*0d60*/  IMAD.SHL.U32 R9, R19, 0x4, RZ ;  /* 0x0000000413097824 */ /* 0x000fe200078e00ff */
[----:B------:R-:W-:Y:S01]  /*0d70*/  LOP3.LUT R7, R7, 0x3fc, RZ, 0xc0, !PT ;  /* 0x000003fc07077812 */ /* 0x000fe200078ec0ff */
[----:B------:R3:W-:Y:S01]  /*0d80*/  ATOMS.POPC.INC.32 RZ, [R6+UR4] ;  /* 0x0000000006ff7f8c */ /* 0x0007e2000d800004 */
[----:B------:R-:W-:-:S02]  /*0d90*/  LOP3.LUT R8, R8, 0x3fc, RZ, 0xc0, !PT ;  /* 0x000003fc08087812 */ /* 0x000fc400078ec0ff */
[----:B------:R-:W-:Y:S01]  /*0da0*/  LOP3.LUT R9, R9, 0x3fc, RZ, 0xc0, !PT ;  /* 0x000003fc09097812 */ /* 0x000fe200078ec0ff */
[----:B------:R3:W-:Y:S04]  /*0db0*/  ATOMS.POPC.INC.32 RZ, [R7+UR4] ;  /* 0x0000000007ff7f8c */ /* 0x0007e8000d800004 */
[----:B------:R3:W-:Y:S04]  /*0dc0*/  ATOMS.POPC.INC.32 RZ, [R8+UR4] ;  /* 0x0000000008ff7f8c */ /* 0x0007e8000d800004 */
[----:B------:R3:W-:Y:S01]  /*0dd0*/  ATOMS.POPC.INC.32 RZ, [R9+UR4] ;  /* 0x0000000009ff7f8c */ /* 0x0007e2000d800004 */
[----:B------:R-:W-:Y:S05]  /*0de0*/  @P0 BRA `(.L_x_73) ;  /* 0x0000000400c40947 */ /* 0x000fea0003800000 */
.L_x_77:
[----:B0--3--:R-:W-:-:S05]  /*0df0*/  IMAD.WIDE R12, R27, 0x4, R24 ;  /* 0x000000041b0c7825 */ /* 0x009fca00078e0218 */
[----:B------:R-:W2:Y:S01]  /*0e00*/  LDG.E.128 R4, desc[UR6][R12.64] ;  /* 0x000000060c047981 */ /* 0x000ea2000c1e1d00 */
[----:B------:R-:W-:Y:S01]  /*0e10*/  IMAD.WIDE.U32 R16, R21, 0x4, R12 ;  /* 0x0000000415107825 */ /* 0x000fe200078e000c */
[----:B--2---:R-:W-:Y:S02]  /*0e20*/  ISETP.GT.AND P0, PT, R4, -0x1, PT ;  /* 0xffffffff0400780c */ /* 0x004fe40003f04270 */
[----:B------:R-:W-:Y:S02]  /*0e30*/  ISETP.GT.AND P2, PT, R5, -0x1, PT ;  /* 0xffffffff0500780c */ /* 0x000fe40003f44270 */
[----:B------:R-:W-:Y:S02]  /*0e40*/  ISETP.GT.AND P3, PT, R6, -0x1, PT ;  /* 0xffffffff0600780c */ /* 0x000fe40003f64270 */
[----:B------:R-:W-:Y:S02]  /*0e50*/  ISETP.GT.AND P4, PT, R7, -0x1, PT ;  /* 0xffffffff0700780c */ /* 0x000fe40003f84270 */
[----:B------:R-:W-:-:S02]  /*0e60*/  SEL R9, R23, 0x80000000, !P0 ;  /* 0x8000000017097807 */ /* 0x000fc40004000000 */
[C---:B------:R-:W-:Y:S02]  /*0e70*/  SEL R8, R23.reuse, 0x80000000, !P2 ;  /* 0x8000000017087807 */ /* 0x040fe40005000000 */
[C---:B------:R-:W-:Y:S02]  /*0e80*/  SEL R11, R23.reuse, 0x80000000, !P3 ;  /* 0x80000000170b7807 */ /* 0x040fe40005800000 */
[----:B------:R-:W-:Y:S02]  /*0e90*/  SEL R10, R23, 0x80000000, !P4 ;  /* 0x80000000170a7807 */ /* 0x000fe40006000000 */
[----:B------:R-:W-:Y:S02]  /*0ea0*/  LOP3.LUT R4, R9, R4, RZ, 0x3c, !PT ;  /* 0x0000000409047212 */ /* 0x000fe400078e3cff */
[----:B------:R-:W-:Y:S02]  /*0eb0*/  LOP3.LUT R5, R8, R5, RZ, 0x3c, !PT ;  /* 0x0000000508057212 */ /* 0x000fe400078e3cff */
[----:B------:R-:W-:-:S02]  /*0ec0*/  LOP3.LUT R6, R11, R6, RZ, 0x3c, !PT ;  /* 0x000000060b067212 */ /* 0x000fc400078e3cff */
        /* <DEDUP_REMOVED lines=25> */
[----:B------:R-:W-:Y:S01]  /*1060*/  ATOMS.POPC.INC.32 RZ, [R26+UR4] ;  /* 0x000000001aff7f8c */ /* 0x000fe2000d800004 */
        /* <DEDUP_REMOVED lines=15> */
[----:B------:R-:W-:Y:S01]  /*1160*/  LOP3.LUT R6, R6, 0x3fc, RZ, 0xc0, !PT ;  /* 0x000003fc06067812 */ /* 0x000fe200078ec0ff */
[----:B------:R-:W-:Y:S01]  /*1170*/  IMAD.SHL.U32 R8, R8, 0x4, RZ ;  /* 0x0000000408087824 */ /* 0x000fe200078e00ff */
[----:B------:R-:W-:Y:S01]  /*1180*/  LOP3.LUT R7, R7, 0x3fc, RZ, 0xc0, !PT ;  /* 0x000003fc07077812 */ /* 0x000fe200078ec0ff */
[----:B------:R-:W-:Y:S02]  /*1190*/  IMAD.SHL.U32 R9, R9, 0x4, RZ ;  /* 0x0000000409097824 */ /* 0x000fe400078e00ff */
[----:B------:R-:W-:Y:S01]  /*11a0*/  ATOMS.POPC.INC.32 RZ, [R6+UR4] ;  /* 0x0000000006ff7f8c */ /* 0x000fe2000d800004 */
[----:B------:R-:W-:Y:S01]  /*11b0*/  LOP3.LUT R8, R8, 0x3fc, RZ, 0xc0, !PT ;  /* 0x000003fc08087812 */ /* 0x000fe200078ec0ff */
[----:B------:R-:W-:Y:S01]  /*11c0*/  IMAD.SHL.U32 R10, R10, 0x4, RZ ;  /* 0x000000040a0a7824 */ /* 0x000fe200078e00ff */
[----:B------:R-:W-:Y:S01]  /*11d0*/  LOP3.LUT R9, R9, 0x3fc, RZ, 0xc0, !PT ;  /* 0x000003fc09097812 */ /* 0x000fe200078ec0ff */
[----:B------:R3:W-:Y:S01]  /*11e0*/  ATOMS.POPC.INC.32 RZ, [R7+UR4] ;  /* 0x0000000007ff7f8c */ /* 0x0007e2000d800004 */
[----:B------:R-:W-:-:S02]  /*11f0*/  IMAD.SHL.U32 R11, R11, 0x4, RZ ;  /* 0x000000040b0b7824 */ /* 0x000fc400078e00ff */
[----:B------:R-:W-:Y:S01]  /*1200*/  LOP3.LUT R10, R10, 0x3fc, RZ, 0xc0, !PT ;  /* 0x000003fc0a0a7812 */ /* 0x000fe200078ec0ff */
        /* <DEDUP_REMOVED lines=8> */
[----:B------:R4:W-:Y:S01]  /*1290*/  ATOMS.POPC.INC.32 RZ, [R10+UR4] ;  /* 0x000000000aff7f8c */ /* 0x0009e2000d800004 */
[----:B------:R-:W-:-:S02]  /*12a0*/  LOP3.LUT R13, R13, 0x3fc, RZ, 0xc0, !PT ;  /* 0x000003fc0d0d7812 */ /* 0x000fc400078ec0ff */
[----:B------:R-:W-:Y:S01]  /*12b0*/  LOP3.LUT R14, R14, 0x3fc, RZ, 0xc0, !PT ;  /* 0x000003fc0e0e7812 */ /* 0x000fe200078ec0ff */
[----:B------:R0:W-:Y:S01]  /*12c0*/  ATOMS.POPC.INC.32 RZ, [R11+UR4] ;  /* 0x000000000bff7f8c */ /* 0x0001e2000d800004 */
[----:B------:R-:W-:-:S03]  /*12d0*/  LOP3.LUT R15, R15, 0x3fc, RZ, 0xc0, !PT ;  /* 0x000003fc0f0f7812 */ /* 0x000fc600078ec0ff */
[----:B------:R0:W-:Y:S04]  /*12e0*/  ATOMS.POPC.INC.32 RZ, [R12+UR4] ;  /* 0x000000000cff7f8c */ /* 0x0001e8000d800004 */
[----:B------:R0:W-:Y:S04]  /*12f0*/  ATOMS.POPC.INC.32 RZ, [R13+UR4] ;  /* 0x000000000dff7f8c */ /* 0x0001e8000d800004 */
[----:B------:R0:W-:Y:S04]  /*1300*/  ATOMS.POPC.INC.32 RZ, [R14+UR4] ;  /* 0x000000000eff7f8c */ /* 0x0001e8000d800004 */
[----:B------:R0:W-:Y:S01]  /*1310*/  ATOMS.POPC.INC.32 RZ, [R15+UR4] ;  /* 0x000000000fff7f8c */ /* 0x0001e2000d800004 */
[----:B--2---:R-:W-:-:S02]  /*1320*/  ISETP.GT.AND P0, PT, R16, -0x1, PT ;  /* 0xffffffff1000780c */ /* 0x004fc40003f04270 */
[----:B------:R-:W-:Y:S02]  /*1330*/  ISETP.GT.AND P2, PT, R17, -0x1, PT ;  /* 0xffffffff1100780c */ /* 0x000fe40003f44270 */
[C---:B---3--:R-:W-:Y:S02]  /*1340*/  SEL R7, R23.reuse, 0x80000000, !P0 ;  /* 0x8000000017077807 */ /* 0x048fe40004000000 */
[----:B------:R-:W-:Y:S02]  /*1350*/  SEL R6, R23, 0x80000000, !P2 ;  /* 0x8000000017067807 */ /* 0x000fe40005000000 */
[----:B------:R-:W-:Y:S02]  /*1360*/  LOP3.LUT R16, R7, R16, RZ, 0x3c, !PT ;  /* 0x0000001007107212 */ /* 0x000fe400078e3cff */
[----:B------:R-:W-:Y:S02]  /*1370*/  LOP3.LUT R17, R6, R17, RZ, 0x3c, !PT ;  /* 0x0000001106117212 */ /* 0x000fe400078e3cff */
[----:B------:R-:W-:Y:S01]  /*1380*/  ISETP.GT.AND P3, PT, R18, -0x1, PT ;  /* 0xffffffff1200780c */ /* 0x000fe20003f64270 */
[----:B------:R-:W-:Y:S01]  /*1390*/  IMAD.SHL.U32 R6, R16, 0x4, RZ ;  /* 0x0000000410067824 */ /* 0x000fe200078e00ff */
[----:B------:R-:W-:-:S02]  /*13a0*/  ISETP.GT.AND P4, PT, R19, -0x1, PT ;  /* 0xffffffff1300780c */ /* 0x000fc40003f84270 */
[C---:B-1----:R-:W-:Y:S02]  /*13b0*/  SEL R9, R23.reuse, 0x80000000, !P3 ;  /* 0x8000000017097807 */ /* 0x042fe40005800000 */
[----:B------:R-:W-:Y:S02]  /*13c0*/  SEL R8, R23, 0x80000000, !P4 ;  /* 0x8000000017087807 */ /* 0x000fe40006000000 */
[----:B------:R-:W-:Y:S02]  /*13d0*/  LOP3.LUT R7, R6, 0x3fc, RZ, 0xc0, !PT ;  /* 0x000003fc06077812 */ /* 0x000fe400078ec0ff */
[--C-:B------:R-:W-:Y:S02]  /*13e0*/  IADD3 R6, PT, PT, R21, R27, R21.reuse ;  /* 0x0000001b15067210 */ /* 0x100fe40007ffe015 */
[----:B------:R-:W-:Y:S01]  /*13f0*/  LOP3.LUT R18, R9, R18, RZ, 0x3c, !PT ;  /* 0x0000001209127212 */ /* 0x000fe200078e3cff */
[----:B------:R0:W-:Y:S01]  /*1400*/  ATOMS.POPC.INC.32 RZ, [R7+UR4] ;  /* 0x0000000007ff7f8c */ /* 0x0001e2000d800004 */
[----:B------:R-:W-:Y:S01]  /*1410*/  LOP3.LUT R19, R8, R19, RZ, 0x3c, !PT ;  /* 0x0000001308137212 */ /* 0x000fe200078e3cff */
[----:B------:R-:W-:Y:S01]  /*1420*/  IMAD.SHL.U32 R8, R17, 0x4, RZ ;  /* 0x0000000411087824 */ /* 0x000fe200078e00ff */
[----:B------:R-:W-:Y:S01]  /*1430*/  IADD3 R27, PT, PT, R21, R6, R21 ;  /* 0x00000006151b7210 */ /* 0x000fe20007ffe015 */
[----:B------:R-:W-:-:S02]  /*1440*/  IMAD.SHL.U32 R9, R18, 0x4, RZ ;  /* 0x0000000412097824 */ /* 0x000fc400078e00ff */
[----:B------:R0:W-:Y:S01]  /*1450*/  STG.E.128 desc[UR6][R4.64], R16 ;  /* 0x0000001004007986 */ /* 0x0001e2000c101d06 */
[----:B------:R-:W-:Y:S01]  /*1460*/  ISETP.GT.AND P0, PT, R27, 0xfffff, PT ;  /* 0x000fffff1b00780c */ /* 0x000fe20003f04270 */
[----:B----4-:R-:W-:Y:S01]  /*1470*/  IMAD.SHL.U32 R10, R19, 0x4, RZ ;  /* 0x00000004130a7824 */ /* 0x010fe200078e00ff */
[----:B------:R-:W-:Y:S02]  /*1480*/  LOP3.LUT R8, R8, 0x3fc, RZ, 0xc0, !PT ;  /* 0x000003fc08087812 */ /* 0x000fe400078ec0ff */
[----:B------:R-:W-:Y:S02]  /*1490*/  ISETP.GE.OR P0, PT, R27, R22, P0 ;  /* 0x000000161b00720c */ /* 0x000fe40000706670 */
[----:B------:R-:W-:Y:S01]  /*14a0*/  LOP3.LUT R9, R9, 0x3fc, RZ, 0xc0, !PT ;  /* 0x000003fc09097812 */ /* 0x000fe200078ec0ff */
[----:B------:R0:W-:Y:S01]  /*14b0*/  ATOMS.POPC.INC.32 RZ, [R8+UR4] ;  /* 0x0000000008ff7f8c */ /* 0x0001e2000d800004 */
[----:B------:R-:W-:-:S03]  /*14c0*/  LOP3.LUT R10, R10, 0x3fc, RZ, 0xc0, !PT ;  /* 0x000003fc0a0a7812 */ /* 0x000fc600078ec0ff */
[----:B------:R0:W-:Y:S04]  /*14d0*/  ATOMS.POPC.INC.32 RZ, [R9+UR4] ;  /* 0x0000000009ff7f8c */ /* 0x0001e8000d800004 */
[----:B------:R0:W-:Y:S02]  /*14e0*/  ATOMS.POPC.INC.32 RZ, [R10+UR4] ;  /* 0x000000000aff7f8c */ /* 0x0001e4000d800004 */
[----:B------:R-:W-:Y:S05]  /*14f0*/  @!P0 BRA `(.L_x_77) ;  /* 0xfffffff8003c8947 */ /* 0x000fea000383ffff */
.L_x_73:
[----:B------:R-:W-:Y:S05]  /*1500*/  BSYNC.RECONVERGENT B1 ;  /* 0x0000000000017941 */ /* 0x000fea0003800200 */
.L_x_72:
[----:B------:R-:W-:Y:S05]  /*1510*/  BRA `(.L_x_78) ;  /* 0x00000008006c7947 */ /* 0x000fea0003800000 */
.L_x_71:
[----:B------:R-:W-:-:S05]  /*1520*/  IMAD R26, R3, 0x1000, R4 ;  /* 0x00001000031a7824 */ /* 0x000fca00078e0204 */
[----:B------:R-:W-:-:S04]  /*1530*/  ISETP.GT.AND P0, PT, R26, 0xfffff, PT ;  /* 0x000fffff1a00780c */ /* 0x000fc80003f04270 */
[----:B------:R-:W-:-:S13]  /*1540*/  ISETP.GE.OR P0, PT, R26, R22, P0 ;  /* 0x000000161a00720c */ /* 0x000fda0000706670 */
[----:B------:R-:W-:Y:S05]  /*1550*/  @P0 BRA `(.L_x_78) ;  /* 0x00000008005c0947 */ /* 0x000fea0003800000 */
[----:B------:R-:W1:Y:S01]  /*1560*/  LDC R21, c[0x0][0x360] ;  /* 0x0000d800ff157b82 */ /* 0x000e620000000800 */
[----:B------:R-:W-:Y:S01]  /*1570*/  BSSY.RECONVERGENT B1, `(.L_x_79) ;  /* 0x0000047000017945 */ /* 0x000fe20003800200 */
[----:B------:R-:W-:Y:S02]  /*1580*/  IMAD.SHL.U32 R23, R23, 0x8, RZ ;  /* 0x0000000817177824 */ /* 0x000fe400078e00ff */
        /* <DEDUP_REMOVED lines=19> */
[----:B------:R-:W-:Y:S02]  /*16c0*/  IMAD.MOV R9, RZ, RZ, -R5 ;  /* 0x000000ffff097224 */ /* 0x000fe400078e0a05 */
[----:B------:R-:W-:-:S04]  /*16d0*/  IMAD.HI.U32 R7, R7, R6, RZ ;  /* 0x0000000607077227 */ /* 0x000fc800078e00ff */
[----:B------:R-:W-:Y:S02]  /*16e0*/  IMAD R8, R21, R9, R8 ;  /* 0x0000000915087224 */ /* 0x000fe400078e0208 */
[----:B------:R-:W-:-:S03]  /*16f0*/  IMAD.MOV R11, RZ, RZ, -R7 ;  /* 0x000000ffff0b7224 */ /* 0x000fc600078e0a07 */
[----:B------:R-:W-:Y:S01]  /*1700*/  ISETP.GE.U32.AND P0, PT, R8, R21, PT ;  /* 0x000000150800720c */ /* 0x000fe20003f06070 */
[----:B------:R-:W-:-:S05]  /*1710*/  IMAD R6, R21, R11, R6 ;  /* 0x0000000b15067224 */ /* 0x000fca00078e0206 */
[----:B------:R-:W-:-:S07]  /*1720*/  ISETP.GE.U32.AND P3, PT, R6, R21, PT ;  /* 0x000000150600720c */ /* 0x000fce0003f66070 */
[--C-:B------:R-:W-:Y:S02]  /*1730*/  @P0 IMAD.IADD R8, R8, 0x1, -R21.reuse ;  /* 0x0000000108080824 */ /* 0x100fe400078e0a15 */
[----:B------:R-:W-:Y:S01]  /*1740*/  @P0 VIADD R5, R5, 0x1 ;  /* 0x0000000105050836 */ /* 0x000fe20000000000 */
[----:B------:R-:W-:Y:S02]  /*1750*/  ISETP.NE.U32.AND P0, PT, R21, RZ, PT ;  /* 0x000000ff1500720c */ /* 0x000fe40003f05070 */
[----:B------:R-:W-:Y:S01]  /*1760*/  ISETP.GE.U32.AND P2, PT, R8, R21, PT ;  /* 0x000000150800720c */ /* 0x000fe20003f46070 */
[----:B------:R-:W-:Y:S02]  /*1770*/  @P3 IMAD.IADD R6, R6, 0x1, -R21 ;  /* 0x0000000106063824 */ /* 0x000fe400078e0a15 */
[----:B------:R-:W-:-:S03]  /*1780*/  @P3 VIADD R7, R7, 0x1 ;  /* 0x0000000107073836 */ /* 0x000fc60000000000 */
[-C--:B------:R-:W-:Y:S02]  /*1790*/  ISETP.GE.U32.AND P4, PT, R6, R21.reuse, PT ;  /* 0x000000150600720c */ /* 0x080fe40003f86070 */
[----:B------:R-:W-:-:S05]  /*17a0*/  LOP3.LUT R6, RZ, R21, RZ, 0x33, !PT ;  /* 0x00000015ff067212 */ /* 0x000fca00078e33ff */
[----:B------:R-:W-:-:S05]  /*17b0*/  @P2 VIADD R5, R5, 0x1 ;  /* 0x0000000105052836 */ /* 0x000fca0000000000 */
[----:B------:R-:W-:Y:S01]  /*17c0*/  SEL R5, R6, R5, !P0 ;  /* 0x0000000506057207 */ /* 0x000fe20004000000 */
[----:B------:R-:W-:-:S04]  /*17d0*/  @P4 VIADD R7, R7, 0x1 ;  /* 0x0000000107074836 */ /* 0x000fc80000000000 */
[----:B------:R-:W-:Y:S01]  /*17e0*/  IMAD.IADD R5, R4, 0x1, R5 ;  /* 0x0000000104057824 */ /* 0x000fe200078e0205 */
[----:B------:R-:W-:-:S04]  /*17f0*/  SEL R6, R6, R7, !P0 ;  /* 0x0000000706067207 */ /* 0x000fc80004000000 */
        /* <DEDUP_REMOVED lines=8> */
.L_x_81:
[----:B------:R-:W-:-:S06]  /*1880*/  IMAD.WIDE R4, R26, 0x4, R24 ;  /* 0x000000041a047825 */ /* 0x000fcc00078e0218 */
[----:B-1----:R-:W2:Y:S01]  /*1890*/  LDG.E.128 R4, desc[UR6][R4.64] ;  /* 0x0000000604047981 */ /* 0x002ea2000c1e1d00 */
[----:B------:R-:W-:Y:S02]  /*18a0*/  VIADD R8, R8, 0x1 ;  /* 0x0000000108087836 */ /* 0x000fe40000000000 */
[----:B------:R-:W-:-:S03]  /*18b0*/  IMAD.IADD R26, R21, 0x1, R26 ;  /* 0x00000001151a7824 */ /* 0x000fc600078e021a */
[----:B------:R-:W-:Y:S02]  /*18c0*/  ISETP.NE.AND P0, PT, R8, RZ, PT ;  /* 0x000000ff0800720c */ /* 0x000fe40003f05270 */
[-C--:B--2---:R-:W-:Y:S02]  /*18d0*/  SHF.R.U32.HI R9, RZ, R23.reuse, R4 ;  /* 0x00000017ff097219 */ /* 0x084fe40000011604 */
[-C--:B------:R-:W-:Y:S02]  /*18e0*/  SHF.R.U32.HI R10, RZ, R23.reuse, R5 ;  /* 0x00000017ff0a7219 */ /* 0x080fe40000011605 */
[-C--:B------:R-:W-:Y:S01]  /*18f0*/  SHF.R.U32.HI R6, RZ, R23.reuse, R6 ;  /* 0x00000017ff067219 */ /* 0x080fe20000011606 */
[----:B------:R-:W-:Y:S01]  /*1900*/  IMAD.SHL.U32 R9, R9, 0x4, RZ ;  /* 0x0000000409097824 */ /* 0x000fe200078e00ff */
[----:B------:R-:W-:Y:S01]  /*1910*/  SHF.R.U32.HI R7, RZ, R23, R7 ;  /* 0x00000017ff077219 */ /* 0x000fe20000011607 */
[----:B------:R-:W-:Y:S02]  /*1920*/  IMAD.SHL.U32 R10, R10, 0x4, RZ ;  /* 0x000000040a0a7824 */ /* 0x000fe400078e00ff */
[----:B------:R-:W-:Y:S01]  /*1930*/  IMAD.SHL.U32 R6, R6, 0x4, RZ ;  /* 0x0000000406067824 */ /* 0x000fe200078e00ff */
[----:B------:R-:W-:Y:S01]  /*1940*/  LOP3.LUT R9, R9, 0x3fc, RZ, 0xc0, !PT ;  /* 0x000003fc09097812 */ /* 0x000fe200078ec0ff */
        /* <DEDUP_REMOVED lines=9> */
.L_x_80:
[----:B------:R-:W-:Y:S05]  /*19e0*/  BSYNC.RECONVERGENT B1 ;  /* 0x0000000000017941 */ /* 0x000fea0003800200 */
.L_x_79:
[----:B------:R-:W-:Y:S05]  /*19f0*/  @!P2 BRA `(.L_x_78) ;  /* 0x000000040034a947 */ /* 0x000fea0003800000 */
[----:B------:R-:W-:-:S07]  /*1a00*/  VIMNMX R27, PT, PT, R22, 0x100000, PT ;  /* 0x00100000161b7848 */ /* 0x000fce0003fe0100 */
.L_x_82:
[----:B------:R-:W-:-:S05]  /*1a10*/  IMAD.WIDE R28, R26, 0x4, R24 ;  /* 0x000000041a1c7825 */ /* 0x000fca00078e0218 */
[----:B-12---:R1:W2:Y:S02]  /*1a20*/  LDG.E.128 R4, desc[UR6][R28.64] ;  /* 0x000000061c047981 */ /* 0x0062a4000c1e1d00 */
[----:B-1----:R-:W-:-:S05]  /*1a30*/  IMAD.WIDE.U32 R28, R21, 0x4, R28 ;  /* 0x00000004151c7825 */ /* 0x002fca00078e001c */
[----:B------:R1:W3:Y:S02]  /*1a40*/  LDG.E.128 R8, desc[UR6][R28.64] ;  /* 0x000000061c087981 */ /* 0x0002e4000c1e1d00 */
[----:B-1----:R-:W-:-:S05]  /*1a50*/  IMAD.WIDE.U32 R28, R21, 0x4, R28 ;  /* 0x00000004151c7825 */ /* 0x002fca00078e001c */
[----:B------:R-:W4:Y:S01]  /*1a60*/  LDG.E.128 R12, desc[UR6][R28.64] ;  /* 0x000000061c0c7981 */ /* 0x000f22000c1e1d00 */
[----:B------:R-:W-:-:S06]  /*1a70*/  IMAD.WIDE.U32 R16, R21, 0x4, R28 ;  /* 0x0000000415107825 */ /* 0x000fcc00078e001c */
[----:B------:R-:W5:Y:S01]  /*1a80*/  LDG.E.128 R16, desc[UR6][R16.64] ;  /* 0x0000000610107981 */ /* 0x000f62000c1e1d00 */
[----:B------:R-:W-:-:S04]  /*1a90*/  IADD3 R26, PT, PT, R21, R26, R21 ;  /* 0x0000001a151a7210 */ /* 0x000fc80007ffe015 */
[----:B------:R-:W-:-:S04]  /*1aa0*/  IADD3 R26, PT, PT, R21, R26, R21 ;  /* 0x0000001a151a7210 */ /* 0x000fc80007ffe015 */
[----:B------:R-:W-:Y:S02]  /*1ab0*/  ISETP.GT.AND P0, PT, R27, R26, PT ;  /* 0x0000001a1b00720c */ /* 0x000fe40003f04270 */
        /* <DEDUP_REMOVED lines=12> */
[-C--:B---3--:R-:W-:Y:S02]  /*1b80*/  SHF.R.U32.HI R8, RZ, R23.reuse, R8 ;  /* 0x00000017ff087219 */ /* 0x088fe40000011608 */
[-C--:B------:R-:W-:Y:S01]  /*1b90*/  SHF.R.U32.HI R9, RZ, R23.reuse, R9 ;  /* 0x00000017ff097219 */ /* 0x080fe20000011609 */
[----:B------:R2:W-:Y:S01]  /*1ba0*/  ATOMS.POPC.INC.32 RZ, [R5+UR4] ;  /* 0x0000000005ff7f8c */ /* 0x0005e2000d800004 */
[-C--:B------:R-:W-:Y:S01]  /*1bb0*/  SHF.R.U32.HI R10, RZ, R23.reuse, R10 ;  /* 0x00000017ff0a7219 */ /* 0x080fe2000001160a */
[----:B------:R-:W-:Y:S01]  /*1bc0*/  IMAD.SHL.U32 R8, R8, 0x4, RZ ;  /* 0x0000000408087824 */ /* 0x000fe200078e00ff */
[-C--:B------:R-:W-:Y:S01]  /*1bd0*/  SHF.R.U32.HI R11, RZ, R23.reuse, R11 ;  /* 0x00000017ff0b7219 */ /* 0x080fe2000001160b */
[----:B------:R-:W-:Y:S01]  /*1be0*/  IMAD.SHL.U32 R9, R9, 0x4, RZ ;  /* 0x0000000409097824 */ /* 0x000fe200078e00ff */
[----:B------:R-:W-:Y:S01]  /*1bf0*/  LOP3.LUT R7, R7, 0x3fc, RZ, 0xc0, !PT ;  /* 0x000003fc07077812 */ /* 0x000fe200078ec0ff */
[----:B------:R-:W-:Y:S01]  /*1c00*/  IMAD.SHL.U32 R10, R10, 0x4, RZ ;  /* 0x000000040a0a7824 */ /* 0x000fe200078e00ff */
[----:B------:R-:W-:Y:S01]  /*1c10*/  LOP3.LUT R8, R8, 0x3fc, RZ, 0xc0, !PT ;  /* 0x000003fc08087812 */ /* 0x000fe200078ec0ff */
[----:B------:R-:W-:Y:S01]  /*1c20*/  IMAD.SHL.U32 R11, R11, 0x4, RZ ;  /* 0x000000040b0b7824 */ /* 0x000fe200078e00ff */
[----:B------:R-:W-:Y:S01]  /*1c30*/  LOP3.LUT R9, R9, 0x3fc, RZ, 0xc0, !PT ;  /* 0x000003fc09097812 */ /* 0x000fe200078ec0ff */
[----:B------:R2:W-:Y:S01]  /*1c40*/  ATOMS.POPC.INC.32 RZ, [R6+UR4] ;  /* 0x0000000006ff7f8c */ /* 0x0005e2000d800004 */
[----:B----4-:R-:W-:-:S02]  /*1c50*/  SHF.R.U32.HI R12, RZ, R23, R12 ;  /* 0x00000017ff0c7219 */ /* 0x010fc4000001160c */
[-C--:B------:R-:W-:Y:S01]  /*1c60*/  SHF.R.U32.HI R13, RZ, R23.reuse, R13 ;  /* 0x00000017ff0d7219 */ /* 0x080fe2000001160d */
[----:B------:R2:W-:Y:S01]  /*1c70*/  ATOMS.POPC.INC.32 RZ, [R7+UR4] ;  /* 0x0000000007ff7f8c */ /* 0x0005e2000d800004 */
[-C--:B------:R-:W-:Y:S01]  /*1c80*/  SHF.R.U32.HI R14, RZ, R23.reuse, R14 ;  /* 0x00000017ff0e7219 */ /* 0x080fe2000001160e */
[----:B------:R-:W-:Y:S01]  /*1c90*/  IMAD.SHL.U32 R12, R12, 0x4, RZ ;  /* 0x000000040c0c7824 */ /* 0x000fe200078e00ff */
[-C--:B------:R-:W-:Y:S01]  /*1ca0*/  SHF.R.U32.HI R15, RZ, R23.reuse, R15 ;  /* 0x00000017ff0f7219 */ /* 0x080fe2000001160f */
[----:B------:R-:W-:Y:S01]  /*1cb0*/  IMAD.SHL.U32 R13, R13, 0x4, RZ ;  /* 0x000000040d0d7824 */ /* 0x000fe200078e00ff */
[-C--:B-----5:R-:W-:Y:S01]  /*1cc0*/  SHF.R.U32.HI R16, RZ, R23.reuse, R16 ;  /* 0x00000017ff107219 */ /* 0x0a0fe20000011610 */
[----:B------:R-:W-:Y:S01]  /*1cd0*/  IMAD.SHL.U32 R14, R14, 0x4, RZ ;  /* 0x000000040e0e7824 */ /* 0x000fe200078e00ff */
[-C--:B------:R-:W-:Y:S01]  /*1ce0*/  SHF.R.U32.HI R17, RZ, R23.reuse, R17 ;  /* 0x00000017ff117219 */ /* 0x080fe20000011611 */
[----:B------:R-:W-:Y:S01]  /*1cf0*/  IMAD.SHL.U32 R15, R15, 0x4, RZ ;  /* 0x000000040f0f7824 */ /* 0x000fe200078e00ff */
[-C--:B------:R-:W-:Y:S01]  /*1d00*/  SHF.R.U32.HI R18, RZ, R23.reuse, R18 ;  /* 0x00000017ff127219 */ /* 0x080fe20000011612 */
[----:B------:R-:W-:Y:S01]  /*1d10*/  IMAD.SHL.U32 R16, R16, 0x4, RZ ;  /* 0x0000000410107824 */ /* 0x000fe200078e00ff */
[----:B------:R-:W-:Y:S01]  /*1d20*/  SHF.R.U32.HI R19, RZ, R23, R19 ;  /* 0x00000017ff137219 */ /* 0x000fe20000011613 */
[----:B------:R-:W-:Y:S01]  /*1d30*/  IMAD.SHL.U32 R17, R17, 0x4, RZ ;  /* 0x0000000411117824 */ /* 0x000fe200078e00ff */
[----:B------:R-:W-:Y:S01]  /*1d40*/  LOP3.LUT R10, R10, 0x3fc, RZ, 0xc0, !PT ;  /* 0x000003fc0a0a7812 */ /* 0x000fe200078ec0ff */
[----:B------:R2:W-:Y:S01]  /*1d50*/  ATOMS.POPC.INC.32 RZ, [R8+UR4] ;  /* 0x0000000008ff7f8c */ /* 0x0005e2000d800004 */
[----:B------:R-:W-:Y:S01]  /*1d60*/  LOP3.LUT R11, R11, 0x3fc, RZ, 0xc0, !PT ;  /* 0x000003fc0b0b7812 */ /* 0x000fe200078ec0ff */
[----:B------:R-:W-:Y:S01]  /*1d70*/  IMAD.SHL.U32 R18, R18, 0x4, RZ ;  /* 0x0000000412127824 */ /* 0x000fe200078e00ff */
[----:B------:R-:W-:Y:S01]  /*1d80*/  LOP3.LUT R12, R12, 0x3fc, RZ, 0xc0, !PT ;  /* 0x000003fc0c0c7812 */ /* 0x000fe200078ec0ff */
[----:B------:R2:W-:Y:S01]  /*1d90*/  ATOMS.POPC.INC.32 RZ, [R9+UR4] ;  /* 0x0000000009ff7f8c */ /* 0x0005e2000d800004 */
[----:B------:R-:W-:Y:S01]  /*1da0*/  LOP3.LUT R13, R13, 0x3fc, RZ, 0xc0, !PT ;  /* 0x000003fc0d0d7812 */ /* 0x000fe200078ec0ff */
[----:B------:R-:W-:Y:S01]  /*1db0*/  IMAD.SHL.U32 R19, R19, 0x4, RZ ;  /* 0x0000000413137824 */ /* 0x000fe200078e00ff */
[----:B------:R-:W-:Y:S01]  /*1dc0*/  LOP3.LUT R14, R14, 0x3fc, RZ, 0xc0, !PT ;  /* 0x000003fc0e0e7812 */ /* 0x000fe200078ec0ff */
[----:B------:R2:W-:Y:S01]  /*1dd0*/  ATOMS.POPC.INC.32 RZ, [R10+UR4] ;  /* 0x000000000aff7f8c */ /* 0x0005e2000d800004 */
[----:B------:R-:W-:-:S02]  /*1de0*/  LOP3.LUT R15, R15, 0x3fc, RZ, 0xc0, !PT ;  /* 0x000003fc0f0f7812 */ /* 0x000fc400078ec0ff */
[----:B------:R-:W-:Y:S01]  /*1df0*/  LOP3.LUT R16, R16, 0x3fc, RZ, 0xc0, !PT ;  /* 0x000003fc10107812 */ /* 0x000fe200078ec0ff */
[----:B------:R2:W-:Y:S01]  /*1e00*/  ATOMS.POPC.INC.32 RZ, [R11+UR4] ;  /* 0x000000000bff7f8c */ /* 0x0005e2000d800004 */
[----:B------:R-:W-:Y:S02]  /*1e10*/  LOP3.LUT R17, R17, 0x3fc, RZ, 0xc0, !PT ;  /* 0x000003fc11117812 */ /* 0x000fe400078ec0ff */
[----:B------:R-:W-:Y:S01]  /*1e20*/  LOP3.LUT R18, R18, 0x3fc, RZ, 0xc0, !PT ;  /* 0x000003fc12127812 */ /* 0x000fe200078ec0ff */
[----:B------:R2:W-:Y:S01]  /*1e30*/  ATOMS.POPC.INC.32 RZ, [R12+UR4] ;  /* 0x000000000cff7f8c */ /* 0x0005e2000d800004 */
[----:B------:R-:W-:-:S03]  /*1e40*/  LOP3.LUT R19, R19, 0x3fc, RZ, 0xc0, !PT ;  /* 0x000003fc13137812 */ /* 0x000fc600078ec0ff */
[----:B------:R2:W-:Y:S04]  /*1e50*/  ATOMS.POPC.INC.32 RZ, [R13+UR4] ;  /* 0x000000000dff7f8c */ /* 0x0005e8000d800004 */
[----:B------:R2:W-:Y:S04]  /*1e60*/  ATOMS.POPC.INC.32 RZ, [R14+UR4] ;  /* 0x000000000eff7f8c */ /* 0x0005e8000d800004 */
[----:B------:R2:W-:Y:S04]  /*1e70*/  ATOMS.POPC.INC.32 RZ, [R15+UR4] ;  /* 0x000000000fff7f8c */ /* 0x0005e8000d800004 */
[----:B------:R2:W-:Y:S04]  /*1e80*/  ATOMS.POPC.INC.32 RZ, [R16+UR4] ;  /* 0x0000000010ff7f8c */ /* 0x0005e8000d800004 */
[----:B------:R2:W-:Y:S04]  /*1e90*/  ATOMS.POPC.INC.32 RZ, [R17+UR4] ;  /* 0x0000000011ff7f8c */ /* 0x0005e8000d800004 */
[----:B------:R2:W-:Y:S04]  /*1ea0*/  ATOMS.POPC.INC.32 RZ, [R18+UR4] ;  /* 0x0000000012ff7f8c */ /* 0x0005e8000d800004 */
[----:B------:R2:W-:Y:S01]  /*1eb0*/  ATOMS.POPC.INC.32 RZ, [R19+UR4] ;  /* 0x0000000013ff7f8c */ /* 0x0005e2000d800004 */
[----:B------:R-:W-:Y:S05]  /*1ec0*/  @P0 BRA `(.L_x_82) ;  /* 0xfffffff800d00947 */ /* 0x000fea000383ffff */
.L_x_78:
[----:B------:R-:W-:Y:S05]  /*1ed0*/  BSYNC.RECONVERGENT B0 ;  /* 0x0000000000007941 */ /* 0x000fea0003800200 */
.L_x_70:
[----:B------:R-:W-:Y:S06]  /*1ee0*/  BAR.SYNC.DEFER_BLOCKING 0x0 ;  /* 0x0000000000007b1d */ /* 0x000fec0000010000 */
[----:B------:R-:W-:Y:S05]  /*1ef0*/  @P1 EXIT ;  /* 0x000000000000194d */ /* 0x000fea0003800000 */
[----:B0123--:R-:W0:Y:S01]  /*1f00*/  LDS R7, [R20] ;  /* 0x0000000014077984 */ /* 0x00fe220000000800 */
[----:B------:R-:W1:Y:S01]  /*1f10*/  LDC.64 R4, c[0x0][0x388] ;  /* 0x0000e200ff047b82 */ /* 0x000e620000000a00 */
[----:B------:R-:W-:Y:S02]  /*1f20*/  IMAD R2, R2, 0x100fff, RZ ;  /* 0x00100fff02027824 */ /* 0x000fe400078e02ff */
[----:B------:R-:W-:-:S03]  /*1f30*/  IMAD R0, R3, 0x100, R0 ;  /* 0x0000010003007824 */ /* 0x000fc600078e0200 */
[----:B------:R-:W-:-:S04]  /*1f40*/  SHF.R.U32.HI R2, RZ, 0x4, R2 ;  /* 0x00000004ff027819 */ /* 0x000fc80000011602 */
[----:B------:R-:W-:-:S05]  /*1f50*/  LOP3.LUT R3, R2, 0x7ffff00, RZ, 0xc0, !PT ;  /* 0x07ffff0002037812 */ /* 0x000fca00078ec0ff */
[----:B------:R-:W-:-:S04]  /*1f60*/  IMAD.IADD R3, R0, 0x1, R3 ;  /* 0x0000000100037824 */ /* 0x000fc800078e0203 */
[----:B-1----:R-:W-:-:S05]  /*1f70*/  IMAD.WIDE.U32 R2, R3, 0x4, R4 ;  /* 0x0000000403027825 */ /* 0x002fca00078e0004 */
[----:B0-----:R-:W-:Y:S01]  /*1f80*/  STG.E desc[UR6][R2.64], R7 ;  /* 0x0000000702007986 */ /* 0x001fe2000c101906 */
[----:B------:R-:W-:Y:S05]  /*1f90*/  EXIT ;  /* 0x000000000000794d */ /* 0x000fea0003800000 */
.L_x_83:
        /* <DEDUP_REMOVED lines=14> */
.L_x_86:


//--------------------- .nv.shared._ZN32_GLOBAL__N__0d960088_4_k_cu_main16RadixSortScatterEPKfPfPii --------------------------
	.section	.nv.shared._ZN32_GLOBAL__N__0d960088_4_k_cu_main16RadixSortScatterEPKfPfPii,"aw",@nobits
	.sectionflags	@""
	.align	4
.nv.shared._ZN32_GLOBAL__N__0d960088_4_k_cu_main16RadixSortScatterEPKfPfPii:
	.zero		10240


//--------------------- .nv.shared.reserved.0     --------------------------
	.section	.nv.shared.reserved.0,"aw",@nobits
	.weak		__nv_reservedSMEM_offset_0_alias
	.size		__nv_reservedSMEM_offset_0_alias, 0, 64
	.other		__nv_reservedSMEM_offset_0_alias,@"STO_CUDA_RESERVED_SHARED STV_DEFAULT"
__nv_reservedSMEM_offset_0_alias:
	.zero		0
	.zero		64


//--------------------- .nv.shared._ZN32_GLOBAL__N__0d960088_4_k_cu_main18RadixSortPrefixSumEPi --------------------------
	.section	.nv.shared._ZN32_GLOBAL__N__0d960088_4_k_cu_main18RadixSortPrefixSumEPi,"aw",@nobits
	.sectionflags	@""
	.align	4
.nv.shared._ZN32_GLOBAL__N__0d960088_4_k_cu_main18RadixSortPrefixSumEPi:
	.zero		2048


//--------------------- .nv.shared._ZN32_GLOBAL__N__0d960088_4_k_cu_main23RadixSortBuildHistogramEPfPii --------------------------
	.section	.nv.shared._ZN32_GLOBAL__N__0d960088_4_k_cu_main23RadixSortBuildHistogramEPfPii,"aw",@nobits
	.sectionflags	@""
	.align	4
.nv.shared._ZN32_GLOBAL__N__0d960088_4_k_cu_main23RadixSortBuildHistogramEPfPii:
	.zero		2048


//--------------------- .nv.constant0._ZN32_GLOBAL__N__0d960088_4_k_cu_main16RadixSortScatterEPKfPfPii --------------------------
	.section	.nv.constant0._ZN32_GLOBAL__N__0d960088_4_k_cu_main16RadixSortScatterEPKfPfPii,"a",@progbits
	.sectionflags	@""
	.align	4
.nv.constant0._ZN32_GLOBAL__N__0d960088_4_k_cu_main16RadixSortScatterEPKfPfPii:
	.zero		924


//--------------------- .nv.constant0._ZN32_GLOBAL__N__0d960088_4_k_cu_main18RadixSortPrefixSumEPi --------------------------
	.section	.nv.constant0._ZN32_GLOBAL__N__0d960088_4_k_cu_main18RadixSortPrefixSumEPi,"a",@progbits
	.sectionflags	@""
	.align	4
.nv.constant0._ZN32_GLOBAL__N__0d960088_4_k_cu_main18RadixSortPrefixSumEPi:
	.zero		904


//--------------------- .nv.constant0._ZN32_GLOBAL__N__0d960088_4_k_cu_main23RadixSortBuildHistogramEPfPii --------------------------
	.section	.nv.constant0._ZN32_GLOBAL__N__0d960088_4_k_cu_main23RadixSortBuildHistogramEPfPii,"a",@progbits
	.sectionflags	@""
	.align	4
.nv.constant0._ZN32_GLOBAL__N__0d960088_4_k_cu_main23RadixSortBuildHistogramEPfPii:
	.zero		916


//--------------------- SYMBOLS --------------------------

	.type		.nv.reservedSmem.offset0,@object
	.size		.nv.reservedSmem.offset0,0x4
	.type		.nv.reservedSmem.cap,@object
	.size		.nv.reservedSmem.cap,0x4
